def matmul_kernel(
    a_ptr,
    b_ptr,
    c_ptr,
    M,
    N,
    K,
    stride_am,
    stride_ak,
    stride_bk,
    stride_bn,
    stride_cm,
    stride_cn,
    BLOCK_M: tl.constexpr,
    BLOCK_N: tl.constexpr,
    BLOCK_K: tl.constexpr,
    GROUP_M: tl.constexpr,
):
    pid = tl.program_id(axis=0)
    num_pid_m = tl.cdiv(M, BLOCK_M)
    num_pid_n = tl.cdiv(N, BLOCK_N)
    num_pid_in_group = GROUP_M * num_pid_n
    group_id = pid // num_pid_in_group
    first_pid_m = group_id * GROUP_M
    group_size_m = min(num_pid_m - first_pid_m, GROUP_M)
    pid_m = first_pid_m + ((pid % num_pid_in_group) % group_size_m)
    pid_n = (pid % num_pid_in_group) // group_size_m

    offs_am = (pid_m * BLOCK_M + tl.arange(0, BLOCK_M)) % M
    offs_bn = (pid_n * BLOCK_N + tl.arange(0, BLOCK_N)) % N
    offs_k = tl.arange(0, BLOCK_K)
    a_ptrs = a_ptr + offs_am[:, None] * stride_am + offs_k[None, :] * stride_ak
    b_ptrs = b_ptr + offs_k[:, None] * stride_bk + offs_bn[None, :] * stride_bn

    acc = tl.zeros((BLOCK_M, BLOCK_N), dtype=tl.float32)
    for kk in range(0, tl.cdiv(K, BLOCK_K)):
        a = tl.load(a_ptrs, mask=offs_k[None, :] < K - kk * BLOCK_K, other=0.0)
        b = tl.load(b_ptrs, mask=offs_k[:, None] < K - kk * BLOCK_K, other=0.0)
        acc = tl.dot(a, b, acc)
        a_ptrs += BLOCK_K * stride_ak
        b_ptrs += BLOCK_K * stride_bk

    c = acc.to(c_ptr.dtype.element_ty)
    offs_cm = pid_m * BLOCK_M + tl.arange(0, BLOCK_M)
    offs_cn = pid_n * BLOCK_N + tl.arange(0, BLOCK_N)
    c_ptrs = c_ptr + offs_cm[:, None] * stride_cm + offs_cn[None, :] * stride_cn
    mask = (offs_cm[:, None] < M) & (offs_cn[None, :] < N)
    tl.store(c_ptrs, c, mask=mask)

# config = {"BLOCK_K": 256, "BLOCK_M": 32, "BLOCK_N": 16, "GROUP_M": 8, "arch": "sm_80", "dtype": "bf16", "num_ctas": 1, "num_stages": 3, "num_warps": 4}
# arch = sm_80


// ===== COMPILED SASS (sm_80) =====

	.target	sm_80

	.elftype	@"ET_EXEC"


//--------------------- .note.nv.tkinfo           --------------------------
	.section	.note.nv.tkinfo,"",@"SHT_NOTE"
	.sectionflags	@"SHF_NOTE_NV_TKINFO"
	.tkinfo
        /*0018*/ 	.word	0x00000002
        /*0030*/ 	.string	""
        /*0030*/ 	.string	"ptxas"
        /*0030*/ 	.string	"Cuda compilation tools, release 13.0, V13.0.88"
        /*0030*/ 	.string	"Build cuda_13.0.r13.0/compiler.36424714_0"
        /*0030*/ 	.string	"-v  -suppress-debug-info  -lineinfo  -arch sm_80 "



//--------------------- .note.nv.cuinfo           --------------------------
	.section	.note.nv.cuinfo,"",@"SHT_NOTE"
	.sectionflags	@"SHF_NOTE_NV_CUINFO"
        /*0018*/ 	.short	0x0002
        /*001a*/ 	.short	0x0050
        /*001c*/ 	.short	0x0082
	.zero		2


//--------------------- .nv.info                  --------------------------
	.section	.nv.info,"",@"SHT_CUDA_INFO"
	.align	4


	//----- nvinfo : EIATTR_REGCOUNT
	.align		4
        /*0000*/ 	.byte	0x04, 0x2f
        /*0002*/ 	.short	(.L_1 - .L_0)
	.align		4
.L_0:
        /*0004*/ 	.word	index@(matmul_kernel)
        /*0008*/ 	.word	0x000000ff


	//----- nvinfo : EIATTR_FRAME_SIZE
	.align		4
.L_1:
        /*000c*/ 	.byte	0x04, 0x11
        /*000e*/ 	.short	(.L_3 - .L_2)
	.align		4
.L_2:
        /*0010*/ 	.word	index@(matmul_kernel)
        /*0014*/ 	.word	0x00000000


	//----- nvinfo : EIATTR_MIN_STACK_SIZE
	.align		4
.L_3:
        /*0018*/ 	.byte	0x04, 0x12
        /*001a*/ 	.short	(.L_5 - .L_4)
	.align		4
.L_4:
        /*001c*/ 	.word	index@(matmul_kernel)
        /*0020*/ 	.word	0x00000000
.L_5:


//--------------------- .nv.info.matmul_kernel    --------------------------
	.section	.nv.info.matmul_kernel,"",@"SHT_CUDA_INFO"
	.sectionflags	@""
	.align	4


	//----- nvinfo : EIATTR_CUDA_API_VERSION
	.align		4
        /*0000*/ 	.byte	0x04, 0x37
        /*0002*/ 	.short	(.L_7 - .L_6)
.L_6:
        /*0004*/ 	.word	0x00000082


	//----- nvinfo : EIATTR_SW2861232_WAR
	.align		4
.L_7:
        /*0008*/ 	.byte	0x01, 0x35
	.zero		2


	//----- nvinfo : EIATTR_PARAM_CBANK
	.align		4
        /*000c*/ 	.byte	0x04, 0x0a
        /*000e*/ 	.short	(.L_9 - .L_8)
	.align		4
.L_8:
        /*0010*/ 	.word	index@(.nv.constant0.matmul_kernel)
        /*0014*/ 	.short	0x0160
        /*0016*/ 	.short	0x0050


	//----- nvinfo : EIATTR_CBANK_PARAM_SIZE
	.align		4
.L_9:
        /*0018*/ 	.byte	0x03, 0x19
        /*001a*/ 	.short	0x0050


	//----- nvinfo : EIATTR_KPARAM_INFO
	.align		4
        /*001c*/ 	.byte	0x04, 0x17
        /*001e*/ 	.short	(.L_11 - .L_10)
.L_10:
        /*0020*/ 	.word	0x00000000
        /*0024*/ 	.short	0x000d
        /*0026*/ 	.short	0x0048
        /*0028*/ 	.byte	0x00, 0xf4, 0x21, 0x00


	//----- nvinfo : EIATTR_KPARAM_INFO
	.align		4
.L_11:
        /*002c*/ 	.byte	0x04, 0x17
        /*002e*/ 	.short	(.L_13 - .L_12)
.L_12:
        /*0030*/ 	.word	0x00000000
        /*0034*/ 	.short	0x000c
        /*0036*/ 	.short	0x0040
        /*0038*/ 	.byte	0x00, 0xf4, 0x21, 0x00


	//----- nvinfo : EIATTR_KPARAM_INFO
	.align		4
.L_13:
        /*003c*/ 	.byte	0x04, 0x17
        /*003e*/ 	.short	(.L_15 - .L_14)
.L_14:
        /*0040*/ 	.word	0x00000000
        /*0044*/ 	.short	0x000b
        /*0046*/ 	.short	0x0038
        /*0048*/ 	.byte	0x00, 0xf0, 0x11, 0x00


	//----- nvinfo : EIATTR_KPARAM_INFO
	.align		4
.L_15:
        /*004c*/ 	.byte	0x04, 0x17
        /*004e*/ 	.short	(.L_17 - .L_16)
.L_16:
        /*0050*/ 	.word	0x00000000
        /*0054*/ 	.short	0x000a
        /*0056*/ 	.short	0x0034
        /*0058*/ 	.byte	0x00, 0xf0, 0x11, 0x00


	//----- nvinfo : EIATTR_KPARAM_INFO
	.align		4
.L_17:
        /*005c*/ 	.byte	0x04, 0x17
        /*005e*/ 	.short	(.L_19 - .L_18)
.L_18:
        /*0060*/ 	.word	0x00000000
        /*0064*/ 	.short	0x0009
        /*0066*/ 	.short	0x0030
        /*0068*/ 	.byte	0x00, 0xf0, 0x11, 0x00


	//----- nvinfo : EIATTR_KPARAM_INFO
	.align		4
.L_19:
        /*006c*/ 	.byte	0x04, 0x17
        /*006e*/ 	.short	(.L_21 - .L_20)
.L_20:
        /*0070*/ 	.word	0x00000000
        /*0074*/ 	.short	0x0008
        /*0076*/ 	.short	0x002c
        /*0078*/ 	.byte	0x00, 0xf0, 0x11, 0x00


	//----- nvinfo : EIATTR_KPARAM_INFO
	.align		4
.L_21:
        /*007c*/ 	.byte	0x04, 0x17
        /*007e*/ 	.short	(.L_23 - .L_22)
.L_22:
        /*0080*/ 	.word	0x00000000
        /*0084*/ 	.short	0x0007
        /*0086*/ 	.short	0x0028
        /*0088*/ 	.byte	0x00, 0xf0, 0x11, 0x00


	//----- nvinfo : EIATTR_KPARAM_INFO
	.align		4
.L_23:
        /*008c*/ 	.byte	0x04, 0x17
        /*008e*/ 	.short	(.L_25 - .L_24)
.L_24:
        /*0090*/ 	.word	0x00000000
        /*0094*/ 	.short	0x0006
        /*0096*/ 	.short	0x0024
        /*0098*/ 	.byte	0x00, 0xf0, 0x11, 0x00


	//----- nvinfo : EIATTR_KPARAM_INFO
	.align		4
.L_25:
        /*009c*/ 	.byte	0x04, 0x17
        /*009e*/ 	.short	(.L_27 - .L_26)
.L_26:
        /*00a0*/ 	.word	0x00000000
        /*00a4*/ 	.short	0x0005
        /*00a6*/ 	.short	0x0020
        /*00a8*/ 	.byte	0x00, 0xf0, 0x11, 0x00


	//----- nvinfo : EIATTR_KPARAM_INFO
	.align		4
.L_27:
        /*00ac*/ 	.byte	0x04, 0x17
        /*00ae*/ 	.short	(.L_29 - .L_28)
.L_28:
        /*00b0*/ 	.word	0x00000000
        /*00b4*/ 	.short	0x0004
        /*00b6*/ 	.short	0x001c
        /*00b8*/ 	.byte	0x00, 0xf0, 0x11, 0x00


	//----- nvinfo : EIATTR_KPARAM_INFO
	.align		4
.L_29:
        /*00bc*/ 	.byte	0x04, 0x17
        /*00be*/ 	.short	(.L_31 - .L_30)
.L_30:
        /*00c0*/ 	.word	0x00000000
        /*00c4*/ 	.short	0x0003
        /*00c6*/ 	.short	0x0018
        /*00c8*/ 	.byte	0x00, 0xf0, 0x11, 0x00


	//----- nvinfo : EIATTR_KPARAM_INFO
	.align		4
.L_31:
        /*00cc*/ 	.byte	0x04, 0x17
        /*00ce*/ 	.short	(.L_33 - .L_32)
.L_32:
        /*00d0*/ 	.word	0x00000000
        /*00d4*/ 	.short	0x0002
        /*00d6*/ 	.short	0x0010
        /*00d8*/ 	.byte	0x00, 0xf4, 0x21, 0x00


	//----- nvinfo : EIATTR_KPARAM_INFO
	.align		4
.L_33:
        /*00dc*/ 	.byte	0x04, 0x17
        /*00de*/ 	.short	(.L_35 - .L_34)
.L_34:
        /*00e0*/ 	.word	0x00000000
        /*00e4*/ 	.short	0x0001
        /*00e6*/ 	.short	0x0008
        /*00e8*/ 	.byte	0x00, 0xf4, 0x21, 0x00


	//----- nvinfo : EIATTR_KPARAM_INFO
	.align		4
.L_35:
        /*00ec*/ 	.byte	0x04, 0x17
        /*00ee*/ 	.short	(.L_37 - .L_36)
.L_36:
        /*00f0*/ 	.word	0x00000000
        /*00f4*/ 	.short	0x0000
        /*00f6*/ 	.short	0x0000
        /*00f8*/ 	.byte	0x00, 0xf4, 0x21, 0x00


	//----- nvinfo : EIATTR_MAXREG_COUNT
	.align		4
.L_37:
        /*00fc*/ 	.byte	0x03, 0x1b
        /*00fe*/ 	.short	0x00ff


	//----- nvinfo : EIATTR_NUM_BARRIERS
	.align		4
        /*0100*/ 	.byte	0x02, 0x4c
        /*0102*/ 	.byte	0x01
	.zero		1


	//----- nvinfo : EIATTR_MERCURY_ISA_VERSION
	.align		4
        /*0104*/ 	.byte	0x03, 0x5f
        /*0106*/ 	.short	0x0000


	//----- nvinfo : EIATTR_EXIT_INSTR_OFFSETS
	.align		4
        /*0108*/ 	.byte	0x04, 0x1c
        /*010a*/ 	.short	(.L_39 - .L_38)


	//   ....[0]....
.L_38:
        /*010c*/ 	.word	0x00004ac0


	//   ....[1]....
        /*0110*/ 	.word	0x00004b20


	//----- nvinfo : EIATTR_REQNTID
	.align		4
.L_39:
        /*0114*/ 	.byte	0x04, 0x10
        /*0116*/ 	.short	(.L_41 - .L_40)
.L_40:
        /*0118*/ 	.word	0x00000080
        /*011c*/ 	.word	0x00000001
        /*0120*/ 	.word	0x00000001
.L_41:


//--------------------- .nv.callgraph             --------------------------
	.section	.nv.callgraph,"",@"SHT_CUDA_CALLGRAPH"
	.align	4
	.sectionentsize	8
	.align		4
        /*0000*/ 	.word	0x00000000
	.align		4
        /*0004*/ 	.word	0xffffffff
	.align		4
        /*0008*/ 	.word	0x00000000
	.align		4
        /*000c*/ 	.word	0xfffffffe
	.align		4
        /*0010*/ 	.word	0x00000000
	.align		4
        /*0014*/ 	.word	0xfffffffd
	.align		4
        /*0018*/ 	.word	0x00000000
	.align		4
        /*001c*/ 	.word	0xfffffffc


//--------------------- .nv.rel.action            --------------------------
	.section	.nv.rel.action,"",@"SHT_CUDA_RELOCINFO"
	.align	8
	.sectionentsize	8
        /*0000*/ 	.byte	0x73, 0x00, 0x00, 0x00, 0x00, 0x00, 0x00, 0x00, 0x00, 0x00, 0x00, 0x11, 0x25, 0x00, 0x05, 0x36


//--------------------- .nv.constant0.matmul_kernel --------------------------
	.section	.nv.constant0.matmul_kernel,"a",@progbits
	.sectionflags	@""
	.align	4
.nv.constant0.matmul_kernel:
	.zero		432


//--------------------- .text.matmul_kernel       --------------------------
	.section	.text.matmul_kernel,"ax",@progbits
	.sectioninfo	@"SHI_REGISTERS=255"
	.align	128
        .global         matmul_kernel
        .type           matmul_kernel,@function
        .size           matmul_kernel,(.L_x_4 - matmul_kernel)
        .other          matmul_kernel,@"STO_CUDA_ENTRY STV_DEFAULT"
matmul_kernel:
.text.matmul_kernel:
[----:B------:R-:W-:Y:S02]  /*0000*/  IMAD.MOV.U32 R1, RZ, RZ, c[0x0][0x28] ;  /* 0x00000a00ff017624 */ /* 0x000fe400078e00ff */
[----:B------:R-:W-:Y:S01]  /*0010*/  IMAD.MOV.U32 R0, RZ, RZ, c[0x0][0x17c] ;  /* 0x00005f00ff007624 */ /* 0x000fe200078e00ff */
[----:B------:R-:W0:Y:S01]  /*0020*/  S2R R5, SR_CTAID.X ;  /* 0x0000000000057919 */ /* 0x000e220000002500 */
[----:B------:R-:W-:Y:S01]  /*0030*/  IMAD.MOV.U32 R25, RZ, RZ, c[0x0][0x180] ;  /* 0x00006000ff197624 */ /* 0x000fe200078e00ff */
[----:B------:R-:W-:Y:S02]  /*0040*/  ULDC.64 UR8, c[0x0][0x118] ;  /* 0x0000460000087ab9 */ /* 0x000fe40000000a00 */
[----:B------:R-:W-:Y:S01]  /*0050*/  IADD3 R0, R0, 0xf, RZ ;  /* 0x0000000f00007810 */ /* 0x000fe20007ffe0ff */
[----:B------:R-:W1:Y:S01]  /*0060*/  S2R R99, SR_TID.X ;  /* 0x0000000000637919 */ /* 0x000e620000002100 */
[----:B------:R-:W-:Y:S02]  /*0070*/  IADD3 R25, R25, 0xff, RZ ;  /* 0x000000ff19197810 */ /* 0x000fe40007ffe0ff */
[----:B------:R-:W-:-:S04]  /*0080*/  SHF.R.S32.HI R3, RZ, 0x1f, R0 ;  /* 0x0000001fff037819 */ /* 0x000fc80000011400 */
[----:B------:R-:W-:-:S04]  /*0090*/  LEA.HI R3, R3, R0, RZ, 0x4 ;  /* 0x0000000003037211 */ /* 0x000fc800078f20ff */
[----:B------:R-:W-:-:S05]  /*00a0*/  SHF.R.S32.HI R3, RZ, 0x4, R3 ;  /* 0x00000004ff037819 */ /* 0x000fca0000011403 */
[----:B------:R-:W-:Y:S01]  /*00b0*/  IMAD.SHL.U32 R4, R3, 0x8, RZ ;  /* 0x0000000803047824 */ /* 0x000fe200078e00ff */
[----:B0-----:R-:W-:-:S04]  /*00c0*/  IABS R8, R5 ;  /* 0x0000000500087213 */ /* 0x001fc80000000000 */
[-C--:B------:R-:W-:Y:S02]  /*00d0*/  IABS R7, R4.reuse ;  /* 0x0000000400077213 */ /* 0x080fe40000000000 */
[----:B------:R-:W-:Y:S02]  /*00e0*/  IABS R10, R4 ;  /* 0x00000004000a7213 */ /* 0x000fe40000000000 */
[----:B------:R-:W0:Y:S01]  /*00f0*/  I2F.RP R0, R7 ;  /* 0x0000000700007306 */ /* 0x000e220000209400 */
[----:B-1----:R-:W-:-:S07]  /*0100*/  LOP3.LUT R12, R99, 0x1f, RZ, 0xc0, !PT ;  /* 0x0000001f630c7812 */ /* 0x002fce00078ec0ff */
[----:B0-----:R-:W0:Y:S02]  /*0110*/  MUFU.RCP R0, R0 ;  /* 0x0000000000007308 */ /* 0x001e240000001000 */
[----:B0-----:R-:W-:Y:S01]  /*0120*/  IADD3 R2, R0, 0xffffffe, RZ ;  /* 0x0ffffffe00027810 */ /* 0x001fe20007ffe0ff */
[----:B------:R-:W-:-:S05]  /*0130*/  IMAD.MOV R0, RZ, RZ, -R10 ;  /* 0x000000ffff007224 */ /* 0x000fca00078e0a0a */
[----:B------:R0:W1:Y:S02]  /*0140*/  F2I.FTZ.U32.TRUNC.NTZ R3, R2 ;  /* 0x0000000200037305 */ /* 0x000064000021f000 */
[----:B0-----:R-:W-:Y:S02]  /*0150*/  IMAD.MOV.U32 R2, RZ, RZ, RZ ;  /* 0x000000ffff027224 */ /* 0x001fe400078e00ff */
[----:B-1----:R-:W-:-:S04]  /*0160*/  IMAD.MOV R6, RZ, RZ, -R3 ;  /* 0x000000ffff067224 */ /* 0x002fc800078e0a03 */
[----:B------:R-:W-:Y:S02]  /*0170*/  IMAD R9, R6, R7, RZ ;  /* 0x0000000706097224 */ /* 0x000fe400078e02ff */
[----:B------:R-:W-:Y:S02]  /*0180*/  IMAD.MOV.U32 R6, RZ, RZ, R8 ;  /* 0x000000ffff067224 */ /* 0x000fe400078e0008 */
[----:B------:R-:W-:-:S06]  /*0190*/  IMAD.HI.U32 R3, R3, R9, R2 ;  /* 0x0000000903037227 */ /* 0x000fcc00078e0002 */
[----:B------:R-:W-:-:S04]  /*01a0*/  IMAD.HI.U32 R3, R3, R6, RZ ;  /* 0x0000000603037227 */ /* 0x000fc800078e00ff */
[----:B------:R-:W-:-:S05]  /*01b0*/  IMAD R0, R3, R0, R6 ;  /* 0x0000000003007224 */ /* 0x000fca00078e0206 */
[----:B------:R-:W-:-:S13]  /*01c0*/  ISETP.GT.U32.AND P1, PT, R7, R0, PT ;  /* 0x000000000700720c */ /* 0x000fda0003f24070 */
[----:B------:R-:W-:Y:S01]  /*01d0*/  @!P1 IMAD.IADD R0, R0, 0x1, -R7 ;  /* 0x0000000100009824 */ /* 0x000fe200078e0a07 */
[----:B------:R-:W-:Y:S02]  /*01e0*/  @!P1 IADD3 R3, R3, 0x1, RZ ;  /* 0x0000000103039810 */ /* 0x000fe40007ffe0ff */
[----:B------:R-:W-:Y:S02]  /*01f0*/  ISETP.NE.AND P1, PT, R4, RZ, PT ;  /* 0x000000ff0400720c */ /* 0x000fe40003f25270 */
[----:B------:R-:W-:Y:S02]  /*0200*/  ISETP.GE.U32.AND P0, PT, R0, R7, PT ;  /* 0x000000070000720c */ /* 0x000fe40003f06070 */
[----:B------:R-:W-:-:S04]  /*0210*/  LOP3.LUT R0, R5, R4, RZ, 0x3c, !PT ;  /* 0x0000000405007212 */ /* 0x000fc800078e3cff */
[----:B------:R-:W-:Y:S01]  /*0220*/  ISETP.GE.AND P2, PT, R0, RZ, PT ;  /* 0x000000ff0000720c */ /* 0x000fe20003f46270 */
[----:B------:R-:W-:-:S05]  /*0230*/  IMAD.MOV.U32 R0, RZ, RZ, 0x1f ;  /* 0x0000001fff007424 */ /* 0x000fca00078e00ff */
[----:B------:R-:W-:Y:S02]  /*0240*/  IADD3 R0, R0, c[0x0][0x178], RZ ;  /* 0x00005e0000007a10 */ /* 0x000fe40007ffe0ff */
[----:B------:R-:W-:-:S05]  /*0250*/  @P0 IADD3 R3, R3, 0x1, RZ ;  /* 0x0000000103030810 */ /* 0x000fca0007ffe0ff */
[----:B------:R-:W-:Y:S01]  /*0260*/  IMAD.MOV.U32 R2, RZ, RZ, R3 ;  /* 0x000000ffff027224 */ /* 0x000fe200078e0003 */
[----:B------:R-:W-:-:S03]  /*0270*/  SHF.R.S32.HI R3, RZ, 0x1f, R0 ;  /* 0x0000001fff037819 */ /* 0x000fc60000011400 */
[----:B------:R-:W-:Y:S01]  /*0280*/  @!P2 IMAD.MOV R2, RZ, RZ, -R2 ;  /* 0x000000ffff02a224 */ /* 0x000fe200078e0a02 */
[----:B------:R-:W-:Y:S02]  /*0290*/  @!P1 LOP3.LUT R2, RZ, R4, RZ, 0x33, !PT ;  /* 0x00000004ff029212 */ /* 0x000fe400078e33ff */
[----:B------:R-:W-:-:S03]  /*02a0*/  LEA.HI R3, R3, R0, RZ, 0x5 ;  /* 0x0000000003037211 */ /* 0x000fc600078f28ff */
[----:B------:R-:W-:Y:S02]  /*02b0*/  IMAD.SHL.U32 R6, R2, 0x8, RZ ;  /* 0x0000000802067824 */ /* 0x000fe400078e00ff */
[----:B------:R-:W-:-:S03]  /*02c0*/  IMAD.MOV R2, RZ, RZ, -R2 ;  /* 0x000000ffff027224 */ /* 0x000fc600078e0a02 */
[----:B------:R-:W-:Y:S01]  /*02d0*/  LEA.HI.SX32 R3, R3, -R6, 0x1b ;  /* 0x8000000603037211 */ /* 0x000fe200078fdaff */
[----:B------:R-:W-:-:S03]  /*02e0*/  IMAD R4, R4, R2, R5 ;  /* 0x0000000204047224 */ /* 0x000fc600078e0205 */
[----:B------:R-:W-:Y:S02]  /*02f0*/  IMNMX R11, R3, 0x8, PT ;  /* 0x00000008030b7817 */ /* 0x000fe40003800200 */
[----:B------:R-:W-:Y:S02]  /*0300*/  IABS R9, R4 ;  /* 0x0000000400097213 */ /* 0x000fe40000000000 */
[----:B------:R-:W-:-:S04]  /*0310*/  IABS R7, R11 ;  /* 0x0000000b00077213 */ /* 0x000fc80000000000 */
[----:B------:R-:W0:Y:S08]  /*0320*/  I2F.RP R0, R7 ;  /* 0x0000000700007306 */ /* 0x000e300000209400 */
[----:B0-----:R-:W0:Y:S02]  /*0330*/  MUFU.RCP R0, R0 ;  /* 0x0000000000007308 */ /* 0x001e240000001000 */
[----:B0-----:R-:W-:-:S06]  /*0340*/  IADD3 R3, R0, 0xffffffe, RZ ;  /* 0x0ffffffe00037810 */ /* 0x001fcc0007ffe0ff */
[----:B------:R-:W0:Y:S02]  /*0350*/  F2I.FTZ.U32.TRUNC.NTZ R3, R3 ;  /* 0x0000000300037305 */ /* 0x000e24000021f000 */
[----:B0-----:R-:W-:-:S04]  /*0360*/  IMAD.MOV R8, RZ, RZ, -R3 ;  /* 0x000000ffff087224 */ /* 0x001fc800078e0a03 */
[----:B------:R-:W-:Y:S01]  /*0370*/  IMAD.MOV.U32 R2, RZ, RZ, R8 ;  /* 0x000000ffff027224 */ /* 0x000fe200078e0008 */
[----:B------:R-:W-:-:S03]  /*0380*/  IABS R8, R11 ;  /* 0x0000000b00087213 */ /* 0x000fc60000000000 */
[----:B------:R-:W-:Y:S02]  /*0390*/  IMAD R5, R2, R7, RZ ;  /* 0x0000000702057224 */ /* 0x000fe400078e02ff */
[----:B------:R-:W-:Y:S02]  /*03a0*/  IMAD.MOV.U32 R2, RZ, RZ, RZ ;  /* 0x000000ffff027224 */ /* 0x000fe400078e00ff */
[----:B------:R-:W-:Y:S01]  /*03b0*/  IMAD.MOV R0, RZ, RZ, -R8 ;  /* 0x000000ffff007224 */ /* 0x000fe200078e0a08 */
[----:B------:R-:W-:Y:S01]  /*03c0*/  SHF.R.U32.HI R8, RZ, 0x5, R99 ;  /* 0x00000005ff087819 */ /* 0x000fe20000011663 */
[----:B------:R-:W-:-:S03]  /*03d0*/  IMAD.HI.U32 R2, R3, R5, R2 ;  /* 0x0000000503027227 */ /* 0x000fc600078e0002 */
[----:B------:R-:W-:-:S03]  /*03e0*/  SGXT.U32 R8, R8, 0x2 ;  /* 0x000000020808781a */ /* 0x000fc60000000000 */
        /* <DEDUP_REMOVED lines=8> */
[----:B------:R-:W-:-:S07]  /*0470*/  ISETP.GE.AND P2, PT, R0, RZ, PT ;  /* 0x000000ff0000720c */ /* 0x000fce0003f46270 */
[----:B------:R-:W-:Y:S02]  /*0480*/  @P0 IADD3 R2, R2, 0x1, RZ ;  /* 0x0000000102020810 */ /* 0x000fe40007ffe0ff */
[----:B------:R-:W-:-:S04]  /*0490*/  ISETP.GT.AND P0, PT, R25, 0xff, PT ;  /* 0x000000ff1900780c */ /* 0x000fc80003f04270 */
[----:B------:R-:W-:Y:S01]  /*04a0*/  @!P2 IMAD.MOV R2, RZ, RZ, -R2 ;  /* 0x000000ffff02a224 */ /* 0x000fe200078e0a02 */
[----:B------:R-:W-:-:S05]  /*04b0*/  @!P1 LOP3.LUT R2, RZ, R11, RZ, 0x33, !PT ;  /* 0x0000000bff029212 */ /* 0x000fca00078e33ff */
[----:B------:R-:W-:Y:S02]  /*04c0*/  IMAD.MOV R0, RZ, RZ, -R2 ;  /* 0x000000ffff007224 */ /* 0x000fe400078e0a02 */
[----:B------:R-:W-:Y:S01]  /*04d0*/  IMAD.SHL.U32 R5, R2, 0x10, RZ ;  /* 0x0000001002057824 */ /* 0x000fe200078e00ff */
[----:B------:R-:W-:Y:S01]  /*04e0*/  @!P0 LOP3.LUT R7, R99, 0x40, RZ, 0xc0, !PT ;  /* 0x0000004063078812 */ /* 0x000fe200078ec0ff */
[----:B------:R-:W-:Y:S02]  /*04f0*/  IMAD R0, R11, R0, R4 ;  /* 0x000000000b007224 */ /* 0x000fe400078e0204 */
[----:B------:R-:W-:Y:S01]  /*0500*/  @!P0 IMAD.MOV.U32 R108, RZ, RZ, RZ ;  /* 0x000000ffff6c8224 */ /* 0x000fe200078e00ff */
[----:B------:R-:W-:Y:S01]  /*0510*/  @!P0 SHF.R.U32.HI R210, RZ, 0x1, R7 ;  /* 0x00000001ffd28819 */ /* 0x000fe20000011607 */
[----:B------:R-:W-:Y:S02]  /*0520*/  IMAD.IADD R0, R6, 0x1, R0 ;  /* 0x0000000106007824 */ /* 0x000fe400078e0200 */
[----:B------:R-:W-:-:S02]  /*0530*/  @!P0 IMAD.SHL.U32 R6, R99, 0x20, RZ ;  /* 0x0000002063068824 */ /* 0x000fc400078e00ff */
[----:B------:R-:W-:Y:S02]  /*0540*/  @!P0 IMAD.MOV.U32 R110, RZ, RZ, RZ ;  /* 0x000000ffff6e8224 */ /* 0x000fe400078e00ff */
[----:B------:R-:W-:Y:S01]  /*0550*/  IMAD R4, R0, 0x20, R12 ;  /* 0x0000002000047824 */ /* 0x000fe200078e020c */
[----:B------:R-:W-:Y:S05]  /*0560*/  @!P0 BRA `(.L_x_0) ;  /* 0x0000427000008947 */ /* 0x000fea0003800000 */
[----:B------:R-:W-:Y:S01]  /*0570*/  IABS R27, c[0x0][0x17c] ;  /* 0x00005f00001b7a13 */ /* 0x000fe20000000000 */
[----:B------:R-:W-:Y:S01]  /*0580*/  CS2R R108, SRZ ;  /* 0x00000000006c7805 */ /* 0x000fe2000001ff00 */
[C---:B------:R-:W-:Y:S01]  /*0590*/  IADD3 R9, R5.reuse, 0xe, RZ ;  /* 0x0000000e05097810 */ /* 0x040fe20007ffe0ff */
[----:B------:R-:W-:Y:S01]  /*05a0*/  CS2R R110, SRZ ;  /* 0x00000000006e7805 */ /* 0x000fe2000001ff00 */
[----:B------:R-:W0:Y:S01]  /*05b0*/  I2F.RP R6, R27 ;  /* 0x0000001b00067306 */ /* 0x000e220000209400 */
[----:B------:R-:W-:Y:S01]  /*05c0*/  IADD3 R10, R5, 0xc, RZ ;  /* 0x0000000c050a7810 */ /* 0x000fe20007ffe0ff */
[----:B------:R-:W-:Y:S01]  /*05d0*/  ULDC UR6, c[0x0][0x18c] ;  /* 0x0000630000067ab9 */ /* 0x000fe20000000800 */
[----:B------:R-:W-:Y:S01]  /*05e0*/  IABS R14, R9 ;  /* 0x00000009000e7213 */ /* 0x000fe20000000000 */
[----:B------:R-:W-:Y:S01]  /*05f0*/  ULDC UR7, c[0x0][0x180] ;  /* 0x0000600000077ab9 */ /* 0x000fe20000000800 */
[----:B------:R-:W-:Y:S01]  /*0600*/  IABS R18, R10 ;  /* 0x0000000a00127213 */ /* 0x000fe20000000000 */
[----:B------:R-:W-:Y:S01]  /*0610*/  USHF.L.U32 UR6, UR6, 0x8, URZ ;  /* 0x0000000806067899 */ /* 0x000fe2000800063f */
[----:B------:R-:W-:Y:S01]  /*0620*/  ISETP.GE.AND P3, PT, R9, RZ, PT ;  /* 0x000000ff0900720c */ /* 0x000fe20003f66270 */
[----:B------:R-:W-:Y:S01]  /*0630*/  ULDC.64 UR4, c[0x0][0x168] ;  /* 0x00005a0000047ab9 */ /* 0x000fe20000000a00 */
[----:B------:R-:W-:-:S02]  /*0640*/  IADD3 R30, R5, 0x8, RZ ;  /* 0x00000008051e7810 */ /* 0x000fc40007ffe0ff */
[C---:B------:R-:W-:Y:S02]  /*0650*/  IADD3 R15, R5.reuse, 0xa, RZ ;  /* 0x0000000a050f7810 */ /* 0x040fe40007ffe0ff */
[----:B------:R-:W-:Y:S02]  /*0660*/  IABS R20, R30 ;  /* 0x0000001e00147213 */ /* 0x000fe40000000000 */
[C---:B------:R-:W-:Y:S01]  /*0670*/  IADD3 R29, R5.reuse, 0x9, RZ ;  /* 0x00000009051d7810 */ /* 0x040fe20007ffe0ff */
[----:B0-----:R-:W0:Y:S01]  /*0680*/  MUFU.RCP R6, R6 ;  /* 0x0000000600067308 */ /* 0x001e220000001000 */
[----:B------:R-:W-:Y:S02]  /*0690*/  IADD3 R32, R5, 0x7, RZ ;  /* 0x0000000705207810 */ /* 0x000fe40007ffe0ff */
[----:B------:R-:W-:Y:S02]  /*06a0*/  ISETP.GE.AND P1, PT, R10, RZ, PT ;  /* 0x000000ff0a00720c */ /* 0x000fe40003f26270 */
[----:B------:R-:W-:-:S02]  /*06b0*/  IABS R22, R32 ;  /* 0x0000002000167213 */ /* 0x000fc40000000000 */
[C---:B------:R-:W-:Y:S02]  /*06c0*/  IADD3 R33, R5.reuse, 0x6, RZ ;  /* 0x0000000605217810 */ /* 0x040fe40007ffe0ff */
[C---:B------:R-:W-:Y:S02]  /*06d0*/  IADD3 R34, R5.reuse, 0x5, RZ ;  /* 0x0000000505227810 */ /* 0x040fe40007ffe0ff */
[C---:B------:R-:W-:Y:S02]  /*06e0*/  IADD3 R36, R5.reuse, 0x3, RZ ;  /* 0x0000000305247810 */ /* 0x040fe40007ffe0ff */
[----:B------:R-:W-:Y:S02]  /*06f0*/  IADD3 R35, R5, 0x4, RZ ;  /* 0x0000000405237810 */ /* 0x000fe40007ffe0ff */
[----:B------:R-:W-:Y:S02]  /*0700*/  IABS R26, R36 ;  /* 0x00000024001a7213 */ /* 0x000fe40000000000 */
[----:B0-----:R-:W-:-:S02]  /*0710*/  IADD3 R2, R6, 0xffffffe, RZ ;  /* 0x0ffffffe06027810 */ /* 0x001fc40007ffe0ff */
[----:B------:R-:W-:Y:S02]  /*0720*/  IABS R24, R35 ;  /* 0x0000002300187213 */ /* 0x000fe40000000000 */
[----:B------:R0:W1:Y:S01]  /*0730*/  F2I.FTZ.U32.TRUNC.NTZ R3, R2 ;  /* 0x0000000200037305 */ /* 0x000062000021f000 */
[----:B------:R-:W-:Y:S02]  /*0740*/  IABS R31, c[0x0][0x178] ;  /* 0x00005e00001f7a13 */ /* 0x000fe40000000000 */
[C---:B------:R-:W-:Y:S02]  /*0750*/  IADD3 R37, R5.reuse, 0x2, RZ ;  /* 0x0000000205257810 */ /* 0x040fe40007ffe0ff */
[----:B------:R-:W-:Y:S02]  /*0760*/  IADD3 R38, R5, 0x1, RZ ;  /* 0x0000000105267810 */ /* 0x000fe40007ffe0ff */
[----:B------:R-:W-:Y:S01]  /*0770*/  IABS R28, R37 ;  /* 0x00000025001c7213 */ /* 0x000fe20000000000 */
[----:B0-----:R-:W-:Y:S01]  /*0780*/  IMAD.MOV.U32 R2, RZ, RZ, RZ ;  /* 0x000000ffff027224 */ /* 0x001fe200078e00ff */
[----:B------:R-:W-:-:S02]  /*0790*/  IABS R90, R4 ;  /* 0x00000004005a7213 */ /* 0x000fc40000000000 */
[C---:B------:R-:W-:Y:S02]  /*07a0*/  LOP3.LUT R91, R99.reuse, 0x7f, RZ, 0xc0, !PT ;  /* 0x0000007f635b7812 */ /* 0x040fe400078ec0ff */
[----:B------:R-:W-:Y:S01]  /*07b0*/  LEA.HI R92, R99, 0x1c, RZ, 0x1b ;  /* 0x0000001c635c7811 */ /* 0x000fe200078fd8ff */
[--C-:B-1----:R-:W-:Y:S01]  /*07c0*/  IMAD.MOV R0, RZ, RZ, -R3.reuse ;  /* 0x000000ffff007224 */ /* 0x102fe200078e0a03 */
[C---:B------:R-:W-:Y:S01]  /*07d0*/  LOP3.LUT R220, R91.reuse, 0x80, RZ, 0xfc, !PT ;  /* 0x000000805bdc7812 */ /* 0x040fe200078efcff */
[----:B------:R-:W-:Y:S01]  /*07e0*/  IMAD R88, R91, c[0x0][0x18c], RZ ;  /* 0x000063005b587a24 */ /* 0x000fe200078e02ff */
[----:B------:R-:W-:Y:S01]  /*07f0*/  LEA.HI R93, R99, 0x3c, RZ, 0x1b ;  /* 0x0000003c635d7811 */ /* 0x000fe200078fd8ff */
[----:B------:R-:W-:Y:S01]  /*0800*/  IMAD R7, R0, R27, RZ ;  /* 0x0000001b00077224 */ /* 0x000fe200078e02ff */
[----:B------:R-:W-:Y:S01]  /*0810*/  IADD3 R0, R5, 0xf, RZ ;  /* 0x0000000f05007810 */ /* 0x000fe20007ffe0ff */
[----:B------:R-:W-:Y:S01]  /*0820*/  IMAD R56, R220, c[0x0][0x18c], RZ ;  /* 0x00006300dc387a24 */ /* 0x000fe200078e02ff */
[----:B------:R-:W-:Y:S01]  /*0830*/  LOP3.LUT R113, R8, 0xb4, RZ, 0xfc, !PT ;  /* 0x000000b408717812 */ /* 0x000fe200078efcff */
[----:B------:R-:W-:Y:S01]  /*0840*/  IMAD.HI.U32 R7, R3, R7, R2 ;  /* 0x0000000703077227 */ /* 0x000fe200078e0002 */
[----:B------:R-:W-:-:S02]  /*0850*/  IABS R12, R0 ;  /* 0x00000000000c7213 */ /* 0x000fc40000000000 */
[----:B------:R-:W-:Y:S01]  /*0860*/  ISETP.GE.AND P5, PT, R0, RZ, PT ;  /* 0x000000ff0000720c */ /* 0x000fe20003fa6270 */
[----:B------:R-:W-:Y:S01]  /*0870*/  IMAD.WIDE R88, R88, 0x2, RZ ;  /* 0x0000000258587825 */ /* 0x000fe200078e02ff */
[----:B------:R-:W-:Y:S02]  /*0880*/  IADD3 R3, R5, 0xd, RZ ;  /* 0x0000000d05037810 */ /* 0x000fe40007ffe0ff */
[C---:B------:R-:W-:Y:S01]  /*0890*/  LOP3.LUT R116, R8.reuse, 0xa8, RZ, 0xfc, !PT ;  /* 0x000000a808747812 */ /* 0x040fe200078efcff */
[----:B------:R-:W-:Y:S01]  /*08a0*/  IMAD.HI.U32 R0, R7, R12, RZ ;  /* 0x0000000c07007227 */ /* 0x000fe200078e00ff */
[----:B------:R-:W-:Y:S02]  /*08b0*/  IABS R16, R3 ;  /* 0x0000000300107213 */ /* 0x000fe40000000000 */
[----:B------:R-:W-:Y:S01]  /*08c0*/  ISETP.GE.AND P2, PT, R3, RZ, PT ;  /* 0x000000ff0300720c */ /* 0x000fe20003f46270 */
[----:B------:R-:W-:Y:S01]  /*08d0*/  IMAD.HI.U32 R2, R7, R14, RZ ;  /* 0x0000000e07027227 */ /* 0x000fe200078e00ff */
[----:B------:R-:W-:-:S02]  /*08e0*/  LOP3.LUT R119, R8, 0x98, RZ, 0xfc, !PT ;  /* 0x0000009808777812 */ /* 0x000fc400078efcff */
[C---:B------:R-:W-:Y:S01]  /*08f0*/  LOP3.LUT R122, R8.reuse, 0x8c, RZ, 0xfc, !PT ;  /* 0x0000008c087a7812 */ /* 0x040fe200078efcff */
[----:B------:R-:W-:Y:S01]  /*0900*/  IMAD.MOV R0, RZ, RZ, -R0 ;  /* 0x000000ffff007224 */ /* 0x000fe200078e0a00 */
[C---:B------:R-:W-:Y:S01]  /*0910*/  LOP3.LUT R125, R8.reuse, 0x80, RZ, 0xfc, !PT ;  /* 0x00000080087d7812 */ /* 0x040fe200078efcff */
[----:B------:R-:W-:Y:S01]  /*0920*/  IMAD.MOV R3, RZ, RZ, -R2 ;  /* 0x000000ffff037224 */ /* 0x000fe200078e0a02 */
[C---:B------:R-:W-:Y:S01]  /*0930*/  LOP3.LUT R114, R8.reuse, 0xb0, RZ, 0xfc, !PT ;  /* 0x000000b008727812 */ /* 0x040fe200078efcff */
[----:B------:R-:W-:Y:S01]  /*0940*/  IMAD R2, R27, R0, R12 ;  /* 0x000000001b027224 */ /* 0x000fe200078e020c */
[----:B------:R-:W-:Y:S01]  /*0950*/  IADD3 R0, R5, 0xb, RZ ;  /* 0x0000000b05007810 */ /* 0x000fe20007ffe0ff */
[----:B------:R-:W-:Y:S01]  /*0960*/  IMAD R3, R27, R3, R14 ;  /* 0x000000031b037224 */ /* 0x000fe200078e020e */
[----:B------:R-:W-:Y:S01]  /*0970*/  LOP3.LUT R128, R8, 0x70, RZ, 0xfc, !PT ;  /* 0x0000007008807812 */ /* 0x000fe200078efcff */
[----:B------:R-:W-:Y:S01]  /*0980*/  IMAD.HI.U32 R6, R7, R16, RZ ;  /* 0x0000001007067227 */ /* 0x000fe200078e00ff */
[----:B------:R-:W-:-:S02]  /*0990*/  ISETP.GT.U32.AND P6, PT, R27, R2, PT ;  /* 0x000000021b00720c */ /* 0x000fc40003fc4070 */
[----:B------:R-:W-:Y:S01]  /*09a0*/  ISETP.GT.U32.AND P4, PT, R27, R3, PT ;  /* 0x000000031b00720c */ /* 0x000fe20003f84070 */
[----:B------:R-:W-:Y:S01]  /*09b0*/  IMAD.MOV R6, RZ, RZ, -R6 ;  /* 0x000000ffff067224 */ /* 0x000fe200078e0a06 */
[----:B------:R-:W-:Y:S01]  /*09c0*/  IABS R14, R0 ;  /* 0x00000000000e7213 */ /* 0x000fe20000000000 */
[----:B------:R-:W-:Y:S01]  /*09d0*/  IMAD.HI.U32 R9, R7, R18, RZ ;  /* 0x0000001207097227 */ /* 0x000fe200078e00ff */
[----:B------:R-:W-:Y:S02]  /*09e0*/  ISETP.GE.AND P0, PT, R0, RZ, PT ;  /* 0x000000ff0000720c */ /* 0x000fe40003f06270 */
[C---:B------:R-:W-:Y:S01]  /*09f0*/  LOP3.LUT R117, R8.reuse, 0xa4, RZ, 0xfc, !PT ;  /* 0x000000a408757812 */ /* 0x040fe200078efcff */
[----:B------:R-:W-:Y:S01]  /*0a00*/  IMAD R6, R27, R6, R16 ;  /* 0x000000061b067224 */ /* 0x000fe200078e0210 */
[----:B------:R-:W-:Y:S01]  /*0a10*/  IABS R16, R15 ;  /* 0x0000000f00107213 */ /* 0x000fe20000000000 */
[----:B------:R-:W-:Y:S01]  /*0a20*/  IMAD.MOV R9, RZ, RZ, -R9 ;  /* 0x000000ffff097224 */ /* 0x000fe200078e0a09 */
[----:B------:R-:W-:Y:S01]  /*0a30*/  LOP3.LUT R120, R8, 0x94, RZ, 0xfc, !PT ;  /* 0x0000009408787812 */ /* 0x000fe200078efcff */
[----:B------:R-:W-:Y:S01]  /*0a40*/  @!P6 IMAD.IADD R2, R2, 0x1, -R27 ;  /* 0x000000010202e824 */ /* 0x000fe200078e0a1b */
[C---:B------:R-:W-:Y:S01]  /*0a50*/  LOP3.LUT R115, R8.reuse, 0xac, RZ, 0xfc, !PT ;  /* 0x000000ac08737812 */ /* 0x040fe200078efcff */
[----:B------:R-:W-:Y:S01]  /*0a60*/  IMAD.HI.U32 R0, R7, R14, RZ ;  /* 0x0000000e07007227 */ /* 0x000fe200078e00ff */
[----:B------:R-:W-:-:S02]  /*0a70*/  LOP3.LUT R123, R8, 0x88, RZ, 0xfc, !PT ;  /* 0x00000088087b7812 */ /* 0x000fc400078efcff */
[----:B------:R-:W-:Y:S01]  /*0a80*/  ISETP.GT.U32.AND P6, PT, R27, R2, PT ;  /* 0x000000021b00720c */ /* 0x000fe20003fc4070 */
[--C-:B------:R-:W-:Y:S01]  /*0a90*/  @!P4 IMAD.IADD R3, R3, 0x1, -R27.reuse ;  /* 0x000000010303c824 */ /* 0x100fe200078e0a1b */
[C---:B------:R-:W-:Y:S01]  /*0aa0*/  LOP3.LUT R118, R8.reuse, 0xa0, RZ, 0xfc, !PT ;  /* 0x000000a008767812 */ /* 0x040fe200078efcff */
[----:B------:R-:W-:Y:S01]  /*0ab0*/  IMAD R10, R27, R9, R18 ;  /* 0x000000091b0a7224 */ /* 0x000fe200078e0212 */
[----:B------:R-:W-:Y:S01]  /*0ac0*/  IABS R18, R29 ;  /* 0x0000001d00127213 */ /* 0x000fe20000000000 */
[----:B------:R-:W-:Y:S01]  /*0ad0*/  IMAD.HI.U32 R12, R7, R20, RZ ;  /* 0x00000014070c7227 */ /* 0x000fe200078e00ff */
[----:B------:R-:W-:Y:S02]  /*0ae0*/  ISETP.GT.U32.AND P4, PT, R27, R3, PT ;  /* 0x000000031b00720c */ /* 0x000fe40003f84070 */
[C---:B------:R-:W-:Y:S01]  /*0af0*/  LOP3.LUT R126, R8.reuse, 0x78, RZ, 0xfc, !PT ;  /* 0x00000078087e7812 */ /* 0x040fe200078efcff */
[----:B------:R-:W-:Y:S01]  /*0b00*/  IMAD.MOV R13, RZ, RZ, -R0 ;  /* 0x000000ffff0d7224 */ /* 0x000fe200078e0a00 */
[----:B------:R-:W-:Y:S01]  /*0b10*/  LOP3.LUT R121, R8, 0x90, RZ, 0xfc, !PT ;  /* 0x0000009008797812 */ /* 0x000fe200078efcff */
[----:B------:R-:W-:Y:S01]  /*0b20*/  IMAD.MOV R17, RZ, RZ, -R12 ;  /* 0x000000ffff117224 */ /* 0x000fe200078e0a0c */
[----:B------:R-:W-:Y:S01]  /*0b30*/  LEA.HI R94, R99, 0x5c, RZ, 0x1b ;  /* 0x0000005c635e7811 */ /* 0x000fe200078fd8ff */
[----:B------:R-:W-:Y:S01]  /*0b40*/  @!P6 IMAD.IADD R2, R2, 0x1, -R27 ;  /* 0x000000010202e824 */ /* 0x000fe200078e0a1b */
[----:B------:R-:W-:Y:S01]  /*0b50*/  ISETP.GT.U32.AND P6, PT, R27, R6, PT ;  /* 0x000000061b00720c */ /* 0x000fe20003fc4070 */
[----:B------:R-:W-:Y:S01]  /*0b60*/  IMAD.HI.U32 R9, R7, R16, RZ ;  /* 0x0000001007097227 */ /* 0x000fe200078e00ff */
[----:B------:R-:W-:-:S02]  /*0b70*/  LOP3.LUT R129, R8, 0x6c, RZ, 0xfc, !PT ;  /* 0x0000006c08817812 */ /* 0x000fc400078efcff */
[----:B------:R-:W-:Y:S01]  /*0b80*/  LEA.HI R95, R99, 0x7c, RZ, 0x1b ;  /* 0x0000007c635f7811 */ /* 0x000fe200078fd8ff */
[----:B------:R-:W-:Y:S01]  /*0b90*/  IMAD R12, R27, R13, R14 ;  /* 0x0000000d1b0c7224 */ /* 0x000fe200078e020e */
[C---:B------:R-:W-:Y:S01]  /*0ba0*/  LOP3.LUT R124, R8.reuse, 0x84, RZ, 0xfc, !PT ;  /* 0x00000084087c7812 */ /* 0x040fe200078efcff */
[----:B------:R-:W-:Y:S01]  /*0bb0*/  IMAD.HI.U32 R11, R7, R18, RZ ;  /* 0x00000012070b7227 */ /* 0x000fe200078e00ff */
[C---:B------:R-:W-:Y:S02]  /*0bc0*/  LEA.HI R96, R99.reuse, 0x9c, RZ, 0x1b ;  /* 0x0000009c63607811 */ /* 0x040fe400078fd8ff */
[----:B------:R-:W-:Y:S01]  /*0bd0*/  LEA.HI R97, R99, 0xbc, RZ, 0x1b ;  /* 0x000000bc63617811 */ /* 0x000fe200078fd8ff */
[----:B------:R-:W-:Y:S01]  /*0be0*/  IMAD.HI.U32 R0, R7, R22, RZ ;  /* 0x0000001607007227 */ /* 0x000fe200078e00ff */
[----:B------:R-:W-:Y:S02]  /*0bf0*/  LEA.HI R98, R99, 0xdc, RZ, 0x1b ;  /* 0x000000dc63627811 */ /* 0x000fe400078fd8ff */
[C---:B------:R-:W-:Y:S01]  /*0c00*/  LOP3.LUT R209, R8.reuse, 0x4, RZ, 0xfc, !PT ;  /* 0x0000000408d17812 */ /* 0x040fe200078efcff */
[----:B------:R-:W-:Y:S01]  /*0c10*/  IMAD.MOV R9, RZ, RZ, -R9 ;  /* 0x000000ffff097224 */ /* 0x000fe200078e0a09 */
[----:B------:R-:W-:Y:S01]  /*0c20*/  LOP3.LUT R208, R8, 0x8, RZ, 0xfc, !PT ;  /* 0x0000000808d07812 */ /* 0x000fe200078efcff */
[----:B------:R-:W-:Y:S01]  /*0c30*/  @!P6 IMAD.IADD R6, R6, 0x1, -R27 ;  /* 0x000000010606e824 */ /* 0x000fe200078e0a1b */
[C---:B------:R-:W-:Y:S01]  /*0c40*/  ISETP.GT.U32.AND P6, PT, R27.reuse, R12, PT ;  /* 0x0000000c1b00720c */ /* 0x040fe20003fc4070 */
[----:B------:R-:W-:Y:S01]  /*0c50*/  IMAD.MOV R11, RZ, RZ, -R11 ;  /* 0x000000ffff0b7224 */ /* 0x000fe200078e0a0b */
[C---:B------:R-:W-:Y:S01]  /*0c60*/  LOP3.LUT R207, R8.reuse, 0xc, RZ, 0xfc, !PT ;  /* 0x0000000c08cf7812 */ /* 0x040fe200078efcff */
[----:B------:R-:W-:Y:S01]  /*0c70*/  IMAD.MOV R0, RZ, RZ, -R0 ;  /* 0x000000ffff007224 */ /* 0x000fe200078e0a00 */
[C---:B------:R-:W-:Y:S01]  /*0c80*/  LOP3.LUT R206, R8.reuse, 0x10, RZ, 0xfc, !PT ;  /* 0x0000001008ce7812 */ /* 0x040fe200078efcff */
[C---:B------:R-:W-:Y:S01]  /*0c90*/  IMAD R17, R27.reuse, R17, R20 ;  /* 0x000000111b117224 */ /* 0x040fe200078e0214 */
[----:B------:R-:W-:Y:S01]  /*0ca0*/  IABS R20, R33 ;  /* 0x0000002100147213 */ /* 0x000fe20000000000 */
[C---:B------:R-:W-:Y:S01]  /*0cb0*/  IMAD R14, R27.reuse, R9, R16 ;  /* 0x000000091b0e7224 */ /* 0x040fe200078e0210 */
[C---:B------:R-:W-:Y:S01]  /*0cc0*/  LOP3.LUT R205, R8.reuse, 0x14, RZ, 0xfc, !PT ;  /* 0x0000001408cd7812 */ /* 0x040fe200078efcff */
[C---:B------:R-:W-:Y:S01]  /*0cd0*/  IMAD R16, R27.reuse, R11, R18 ;  /* 0x0000000b1b107224 */ /* 0x040fe200078e0212 */
[C---:B------:R-:W-:Y:S01]  /*0ce0*/  LOP3.LUT R204, R8.reuse, 0x18, RZ, 0xfc, !PT ;  /* 0x0000001808cc7812 */ /* 0x040fe200078efcff */
[----:B------:R-:W-:Y:S01]  /*0cf0*/  IMAD R18, R27, R0, R22 ;  /* 0x000000001b127224 */ /* 0x000fe200078e0216 */
[----:B------:R-:W-:Y:S01]  /*0d00*/  IABS R22, R34 ;  /* 0x0000002200167213 */ /* 0x000fe20000000000 */
[----:B------:R-:W-:Y:S01]  /*0d10*/  IMAD.HI.U32 R9, R7, R20, RZ ;  /* 0x0000001407097227 */ /* 0x000fe200078e00ff */
[----:B------:R-:W0:Y:S01]  /*0d20*/  I2F.RP R0, R31 ;  /* 0x0000001f00007306 */ /* 0x000e220000209400 */
[----:B------:R-:W-:-:S02]  /*0d30*/  LOP3.LUT R203, R8, 0x20, RZ, 0xfc, !PT ;  /* 0x0000002008cb7812 */ /* 0x000fc400078efcff */
[----:B------:R-:W-:Y:S01]  /*0d40*/  @!P4 IMAD.IADD R3, R3, 0x1, -R27 ;  /* 0x000000010303c824 */ /* 0x000fe200078e0a1b */
[----:B------:R-:W-:Y:S01]  /*0d50*/  ISETP.GT.U32.AND P4, PT, R27, R10, PT ;  /* 0x0000000a1b00720c */ /* 0x000fe20003f84070 */
[----:B------:R-:W-:Y:S01]  /*0d60*/  IMAD.HI.U32 R11, R7, R22, RZ ;  /* 0x00000016070b7227 */ /* 0x000fe200078e00ff */
[C---:B------:R-:W-:Y:S02]  /*0d70*/  LOP3.LUT R201, R8.reuse, 0x24, RZ, 0xfc, !PT ;  /* 0x0000002408c97812 */ /* 0x040fe400078efcff */
[C---:B------:R-:W-:Y:S01]  /*0d80*/  LOP3.LUT R199, R8.reuse, 0x28, RZ, 0xfc, !PT ;  /* 0x0000002808c77812 */ /* 0x040fe200078efcff */
[----:B------:R-:W-:Y:S01]  /*0d90*/  IMAD.MOV R9, RZ, RZ, -R9 ;  /* 0x000000ffff097224 */ /* 0x000fe200078e0a09 */
[----:B------:R-:W-:Y:S01]  /*0da0*/  LOP3.LUT R197, R8, 0x2c, RZ, 0xfc, !PT ;  /* 0x0000002c08c57812 */ /* 0x000fe200078efcff */
[----:B------:R-:W-:Y:S01]  /*0db0*/  @!P6 IMAD.IADD R12, R12, 0x1, -R27 ;  /* 0x000000010c0ce824 */ /* 0x000fe200078e0a1b */
[C---:B------:R-:W-:Y:S01]  /*0dc0*/  LOP3.LUT R195, R8.reuse, 0x30, RZ, 0xfc, !PT ;  /* 0x0000003008c37812 */ /* 0x040fe200078efcff */
[----:B------:R-:W-:Y:S01]  /*0dd0*/  IMAD.MOV R11, RZ, RZ, -R11 ;  /* 0x000000ffff0b7224 */ /* 0x000fe200078e0a0b */
[C---:B------:R-:W-:Y:S01]  /*0de0*/  LOP3.LUT R193, R8.reuse, 0x34, RZ, 0xfc, !PT ;  /* 0x0000003408c17812 */ /* 0x040fe200078efcff */
[C---:B------:R-:W-:Y:S01]  /*0df0*/  IMAD R19, R27.reuse, R9, R20 ;  /* 0x000000091b137224 */ /* 0x040fe200078e0214 */
[----:B------:R-:W-:Y:S01]  /*0e00*/  ISETP.GT.U32.AND P6, PT, R27, R12, PT ;  /* 0x0000000c1b00720c */ /* 0x000fe20003fc4070 */
[----:B------:R-:W-:Y:S01]  /*0e10*/  IMAD.HI.U32 R9, R7, R26, RZ ;  /* 0x0000001a07097227 */ /* 0x000fe200078e00ff */
[----:B0-----:R-:W0:Y:S01]  /*0e20*/  MUFU.RCP R0, R0 ;  /* 0x0000000000007308 */ /* 0x001e220000001000 */
[----:B------:R-:W-:-:S02]  /*0e30*/  LOP3.LUT R191, R8, 0x38, RZ, 0xfc, !PT ;  /* 0x0000003808bf7812 */ /* 0x000fc400078efcff */
[C---:B------:R-:W-:Y:S01]  /*0e40*/  IMAD R20, R27.reuse, R11, R22 ;  /* 0x0000000b1b147224 */ /* 0x040fe200078e0216 */
[C---:B------:R-:W-:Y:S01]  /*0e50*/  LOP3.LUT R189, R8.reuse, 0x40, RZ, 0xfc, !PT ;  /* 0x0000004008bd7812 */ /* 0x040fe200078efcff */
[----:B------:R-:W-:Y:S01]  /*0e60*/  IMAD.MOV R22, RZ, RZ, -R9 ;  /* 0x000000ffff167224 */ /* 0x000fe200078e0a09 */
[C---:B------:R-:W-:Y:S01]  /*0e70*/  LOP3.LUT R187, R8.reuse, 0x44, RZ, 0xfc, !PT ;  /* 0x0000004408bb7812 */ /* 0x040fe200078efcff */
[----:B------:R-:W-:Y:S01]  /*0e80*/  IMAD.MOV.U32 R9, RZ, RZ, R2 ;  /* 0x000000ffff097224 */ /* 0x000fe200078e0002 */
[----:B------:R-:W-:Y:S01]  /*0e90*/  LOP3.LUT R137, R8, 0x48, RZ, 0xfc, !PT ;  /* 0x0000004808897812 */ /* 0x000fe200078efcff */
[----:B------:R-:W-:Y:S01]  /*0ea0*/  @!P4 IMAD.IADD R10, R10, 0x1, -R27 ;  /* 0x000000010a0ac824 */ /* 0x000fe200078e0a1b */
[C---:B------:R-:W-:Y:S01]  /*0eb0*/  ISETP.GT.U32.AND P4, PT, R27.reuse, R6, PT ;  /* 0x000000061b00720c */ /* 0x040fe20003f84070 */
[----:B------:R-:W-:Y:S01]  /*0ec0*/  IMAD.MOV.U32 R11, RZ, RZ, R3 ;  /* 0x000000ffff0b7224 */ /* 0x000fe200078e0003 */
[----:B------:R-:W-:Y:S01]  /*0ed0*/  LOP3.LUT R136, R8, 0x4c, RZ, 0xfc, !PT ;  /* 0x0000004c08887812 */ /* 0x000fe200078efcff */
[----:B------:R-:W-:Y:S01]  /*0ee0*/  @!P5 IMAD.MOV R9, RZ, RZ, -R9 ;  /* 0x000000ffff09d224 */ /* 0x000fe200078e0a09 */
[C---:B------:R-:W-:Y:S01]  /*0ef0*/  ISETP.GT.U32.AND P5, PT, R27.reuse, R10, PT ;  /* 0x0000000a1b00720c */ /* 0x040fe20003fa4070 */
[----:B------:R-:W-:Y:S01]  /*0f00*/  @!P3 IMAD.MOV R11, RZ, RZ, -R11 ;  /* 0x000000ffff0bb224 */ /* 0x000fe200078e0a0b */
[----:B------:R-:W-:Y:S01]  /*0f10*/  ISETP.GT.U32.AND P3, PT, R27, R14, PT ;  /* 0x0000000e1b00720c */ /* 0x000fe20003f64070 */
[----:B------:R-:W-:Y:S01]  /*0f20*/  IMAD.HI.U32 R13, R7, R24, RZ ;  /* 0x00000018070d7227 */ /* 0x000fe200078e00ff */
[----:B0-----:R-:W-:-:S02]  /*0f30*/  IADD3 R0, R0, 0xffffffe, RZ ;  /* 0x0ffffffe00007810 */ /* 0x001fc40007ffe0ff */
[----:B------:R-:W-:Y:S01]  /*0f40*/  LOP3.LUT R135, R8, 0x50, RZ, 0xfc, !PT ;  /* 0x0000005008877812 */ /* 0x000fe200078efcff */
[----:B------:R-:W-:Y:S01]  /*0f50*/  IMAD.MOV R13, RZ, RZ, -R13 ;  /* 0x000000ffff0d7224 */ /* 0x000fe200078e0a0d */
[----:B------:R-:W0:Y:S01]  /*0f60*/  F2I.FTZ.U32.TRUNC.NTZ R3, R0 ;  /* 0x0000000000037305 */ /* 0x000e22000021f000 */
[--C-:B------:R-:W-:Y:S01]  /*0f70*/  @!P6 IMAD.IADD R12, R12, 0x1, -R27.reuse ;  /* 0x000000010c0ce824 */ /* 0x100fe200078e0a1b */
[C---:B------:R-:W-:Y:S01]  /*0f80*/  ISETP.GT.U32.AND P6, PT, R27.reuse, R18, PT ;  /* 0x000000121b00720c */ /* 0x040fe20003fc4070 */
[C---:B------:R-:W-:Y:S01]  /*0f90*/  IMAD R21, R27.reuse, R13, R24 ;  /* 0x0000000d1b157224 */ /* 0x040fe200078e0218 */
[----:B------:R-:W-:Y:S01]  /*0fa0*/  IABS R24, R38 ;  /* 0x0000002600187213 */ /* 0x000fe20000000000 */
[----:B------:R-:W-:Y:S01]  /*0fb0*/  @!P4 IMAD.IADD R6, R6, 0x1, -R27 ;  /* 0x000000010606c824 */ /* 0x000fe200078e0a1b */
[----:B------:R-:W-:Y:S01]  /*0fc0*/  ISETP.GT.U32.AND P4, PT, R27, R16, PT ;  /* 0x000000101b00720c */ /* 0x000fe20003f84070 */
[----:B------:R-:W-:Y:S01]  /*0fd0*/  IMAD.HI.U32 R13, R7, R28, RZ ;  /* 0x0000001c070d7227 */ /* 0x000fe200078e00ff */
[----:B------:R-:W-:-:S02]  /*0fe0*/  LOP3.LUT R134, R8, 0x54, RZ, 0xfc, !PT ;  /* 0x0000005408867812 */ /* 0x000fc400078efcff */
[----:B------:R-:W-:Y:S01]  /*0ff0*/  LOP3.LUT R133, R8, 0x58, RZ, 0xfc, !PT ;  /* 0x0000005808857812 */ /* 0x000fe200078efcff */
[--C-:B------:R-:W-:Y:S01]  /*1000*/  @!P5 IMAD.IADD R10, R10, 0x1, -R27.reuse ;  /* 0x000000010a0ad824 */ /* 0x100fe200078e0a1b */
[C---:B------:R-:W-:Y:S01]  /*1010*/  ISETP.GT.U32.AND P5, PT, R27.reuse, R17, PT ;  /* 0x000000111b00720c */ /* 0x040fe20003fa4070 */
[----:B------:R-:W-:Y:S01]  /*1020*/  @!P3 IMAD.IADD R14, R14, 0x1, -R27 ;  /* 0x000000010e0eb824 */ /* 0x000fe200078e0a1b */
[C---:B------:R-:W-:Y:S01]  /*1030*/  ISETP.GT.U32.AND P3, PT, R27.reuse, R19, PT ;  /* 0x000000131b00720c */ /* 0x040fe20003f64070 */
[----:B------:R-:W-:Y:S01]  /*1040*/  IMAD.MOV R13, RZ, RZ, -R13 ;  /* 0x000000ffff0d7224 */ /* 0x000fe200078e0a0d */
[----:B------:R-:W-:Y:S01]  /*1050*/  LOP3.LUT R132, R8, 0x60, RZ, 0xfc, !PT ;  /* 0x0000006008847812 */ /* 0x000fe200078efcff */
[--C-:B------:R-:W-:Y:S01]  /*1060*/  @!P6 IMAD.IADD R18, R18, 0x1, -R27.reuse ;  /* 0x000000011212e824 */ /* 0x100fe200078e0a1b */
[C---:B------:R-:W-:Y:S01]  /*1070*/  LOP3.LUT R131, R8.reuse, 0x64, RZ, 0xfc, !PT ;  /* 0x0000006408837812 */ /* 0x040fe200078efcff */
[C---:B------:R-:W-:Y:S01]  /*1080*/  IMAD R23, R27.reuse, R13, R28 ;  /* 0x0000000d1b177224 */ /* 0x040fe200078e021c */
[C---:B------:R-:W-:Y:S01]  /*1090*/  LOP3.LUT R130, R8.reuse, 0x68, RZ, 0xfc, !PT ;  /* 0x0000006808827812 */ /* 0x040fe200078efcff */
[----:B------:R-:W-:Y:S01]  /*10a0*/  IMAD.MOV.U32 R13, RZ, RZ, R6 ;  /* 0x000000ffff0d7224 */ /* 0x000fe200078e0006 */
[----:B------:R-:W-:Y:S01]  /*10b0*/  LOP3.LUT R127, R8, 0x74, RZ, 0xfc, !PT ;  /* 0x00000074087f7812 */ /* 0x000fe200078efcff */
[----:B------:R-:W-:Y:S01]  /*10c0*/  @!P4 IMAD.IADD R16, R16, 0x1, -R27 ;  /* 0x000000011010c824 */ /* 0x000fe200078e0a1b */
[C---:B------:R-:W-:Y:S01]  /*10d0*/  ISETP.GT.U32.AND P4, PT, R27.reuse, R14, PT ;  /* 0x0000000e1b00720c */ /* 0x040fe20003f84070 */
[----:B------:R-:W-:Y:S01]  /*10e0*/  @!P2 IMAD.MOV R13, RZ, RZ, -R13 ;  /* 0x000000ffff0da224 */ /* 0x000fe200078e0a0d */
[----:B------:R-:W-:Y:S01]  /*10f0*/  ISETP.GT.U32.AND P2, PT, R27, R18, PT ;  /* 0x000000121b00720c */ /* 0x000fe20003f44070 */
[--C-:B------:R-:W-:Y:S01]  /*1100*/  @!P5 IMAD.IADD R17, R17, 0x1, -R27.reuse ;  /* 0x000000011111d824 */ /* 0x100fe200078e0a1b */
[----:B------:R-:W-:Y:S01]  /*1110*/  ISETP.GT.U32.AND P5, PT, R27, R16, PT ;  /* 0x000000101b00720c */ /* 0x000fe20003fa4070 */
[----:B------:R-:W-:-:S02]  /*1120*/  @!P3 IMAD.IADD R19, R19, 0x1, -R27 ;  /* 0x000000011313b824 */ /* 0x000fc400078e0a1b */
[----:B------:R-:W-:Y:S01]  /*1130*/  IMAD.HI.U32 R2, R7, R24, RZ ;  /* 0x0000001807027227 */ /* 0x000fe200078e00ff */
[C---:B------:R-:W-:Y:S02]  /*1140*/  ISETP.GT.U32.AND P6, PT, R27.reuse, R17, PT ;  /* 0x000000111b00720c */ /* 0x040fe40003fc4070 */
[C---:B------:R-:W-:Y:S01]  /*1150*/  ISETP.GT.U32.AND P3, PT, R27.reuse, R19, PT ;  /* 0x000000131b00720c */ /* 0x040fe20003f64070 */
[C---:B------:R-:W-:Y:S01]  /*1160*/  IMAD R22, R27.reuse, R22, R26 ;  /* 0x000000161b167224 */ /* 0x040fe200078e021a */
[----:B------:R-:W-:Y:S01]  /*1170*/  IABS R26, R5 ;  /* 0x00000005001a7213 */ /* 0x000fe20000000000 */
[----:B------:R-:W-:Y:S02]  /*1180*/  IMAD.MOV R2, RZ, RZ, -R2 ;  /* 0x000000ffff027224 */ /* 0x000fe400078e0a02 */
[----:B------:R-:W-:Y:S01]  /*1190*/  @!P2 IMAD.IADD R18, R18, 0x1, -R27 ;  /* 0x000000011212a824 */ /* 0x000fe200078e0a1b */
[C---:B------:R-:W-:Y:S01]  /*11a0*/  ISETP.GT.U32.AND P2, PT, R27.reuse, R23, PT ;  /* 0x000000171b00720c */ /* 0x040fe20003f44070 */
[----:B------:R-:W-:-:S02]  /*11b0*/  IMAD R24, R27, R2, R24 ;  /* 0x000000021b187224 */ /* 0x000fc400078e0218 */
[----:B------:R-:W-:Y:S01]  /*11c0*/  @!P5 IMAD.IADD R16, R16, 0x1, -R27 ;  /* 0x000000011010d824 */ /* 0x000fe200078e0a1b */
[----:B------:R-:W-:Y:S01]  /*11d0*/  ISETP.GT.U32.AND P5, PT, R27, R21, PT ;  /* 0x000000151b00720c */ /* 0x000fe20003fa4070 */
[----:B------:R-:W-:-:S04]  /*11e0*/  IMAD.HI.U32 R7, R7, R26, RZ ;  /* 0x0000001a07077227 */ /* 0x000fc800078e00ff */
[--C-:B------:R-:W-:Y:S01]  /*11f0*/  @!P4 IMAD.IADD R14, R14, 0x1, -R27.reuse ;  /* 0x000000010e0ec824 */ /* 0x100fe200078e0a1b */
[----:B------:R-:W-:Y:S01]  /*1200*/  ISETP.GT.U32.AND P4, PT, R27, R20, PT ;  /* 0x000000141b00720c */ /* 0x000fe20003f84070 */
[----:B------:R-:W-:Y:S01]  /*1210*/  @!P3 IMAD.IADD R19, R19, 0x1, -R27 ;  /* 0x000000011313b824 */ /* 0x000fe200078e0a1b */
[----:B------:R-:W-:Y:S01]  /*1220*/  ISETP.GT.U32.AND P3, PT, R27, R24, PT ;  /* 0x000000181b00720c */ /* 0x000fe20003f64070 */
[----:B------:R-:W-:Y:S02]  /*1230*/  IMAD.MOV R7, RZ, RZ, -R7 ;  /* 0x000000ffff077224 */ /* 0x000fe400078e0a07 */
[----:B------:R-:W-:Y:S01]  /*1240*/  @!P2 IMAD.IADD R23, R23, 0x1, -R27 ;  /* 0x000000011717a824 */ /* 0x000fe200078e0a1b */
[----:B------:R-:W-:Y:S01]  /*1250*/  ISETP.GE.AND P2, PT, R30, RZ, PT ;  /* 0x000000ff1e00720c */ /* 0x000fe20003f46270 */
[----:B------:R-:W-:Y:S02]  /*1260*/  IMAD R26, R27, R7, R26 ;  /* 0x000000071b1a7224 */ /* 0x000fe400078e021a */
[----:B0-----:R-:W-:-:S02]  /*1270*/  IMAD.MOV R0, RZ, RZ, -R3 ;  /* 0x000000ffff007224 */ /* 0x001fc400078e0a03 */
[--C-:B------:R-:W-:Y:S01]  /*1280*/  @!P6 IMAD.IADD R17, R17, 0x1, -R27.reuse ;  /* 0x000000011111e824 */ /* 0x100fe200078e0a1b */
[----:B------:R-:W-:Y:S01]  /*1290*/  ISETP.GT.U32.AND P6, PT, R27, R22, PT ;  /* 0x000000161b00720c */ /* 0x000fe20003fc4070 */
[--C-:B------:R-:W-:Y:S01]  /*12a0*/  @!P5 IMAD.IADD R21, R21, 0x1, -R27.reuse ;  /* 0x000000011515d824 */ /* 0x100fe200078e0a1b */
[----:B------:R-:W-:Y:S01]  /*12b0*/  ISETP.GT.U32.AND P5, PT, R27, R26, PT ;  /* 0x0000001a1b00720c */ /* 0x000fe20003fa4070 */
[----:B------:R-:W-:Y:S01]  /*12c0*/  IMAD R7, R0, R31, RZ ;  /* 0x0000001f00077224 */ /* 0x000fe200078e02ff */
[----:B------:R-:W-:Y:S01]  /*12d0*/  LOP3.LUT R0, R99, 0x7, RZ, 0xc0, !PT ;  /* 0x0000000763007812 */ /* 0x000fe200078ec0ff */
[----:B------:R-:W-:Y:S02]  /*12e0*/  IMAD.MOV.U32 R2, RZ, RZ, RZ ;  /* 0x000000ffff027224 */ /* 0x000fe400078e00ff */
[--C-:B------:R-:W-:Y:S01]  /*12f0*/  @!P4 IMAD.IADD R20, R20, 0x1, -R27.reuse ;  /* 0x000000011414c824 */ /* 0x100fe200078e0a1b */
[----:B------:R-:W-:Y:S01]  /*1300*/  ISETP.GE.AND P4, PT, R15, RZ, PT ;  /* 0x000000ff0f00720c */ /* 0x000fe20003f86270 */
[----:B------:R-:W-:Y:S01]  /*1310*/  @!P3 IMAD.IADD R24, R24, 0x1, -R27 ;  /* 0x000000011818b824 */ /* 0x000fe200078e0a1b */
[----:B------:R-:W-:Y:S01]  /*1320*/  ISETP.GE.AND P3, PT, R32, RZ, PT ;  /* 0x000000ff2000720c */ /* 0x000fe20003f66270 */
[----:B------:R-:W-:Y:S01]  /*1330*/  IMAD.HI.U32 R2, R3, R7, R2 ;  /* 0x0000000703027227 */ /* 0x000fe200078e0002 */
[----:B------:R-:W-:-:S03]  /*1340*/  LOP3.LUT R7, R99, 0x40, RZ, 0xc0, !PT ;  /* 0x0000004063077812 */ /* 0x000fc600078ec0ff */
[----:B------:R-:W-:Y:S01]  /*1350*/  @!P2 IMAD.MOV R17, RZ, RZ, -R17 ;  /* 0x000000ffff11a224 */ /* 0x000fe200078e0a11 */
[----:B------:R-:W-:Y:S01]  /*1360*/  ISETP.GT.U32.AND P2, PT, R27, R24, PT ;  /* 0x000000181b00720c */ /* 0x000fe20003f44070 */
[----:B------:R-:W-:Y:S01]  /*1370*/  IMAD.HI.U32 R2, R2, R90, RZ ;  /* 0x0000005a02027227 */ /* 0x000fe200078e00ff */
[----:B------:R-:W-:-:S03]  /*1380*/  SHF.R.U32.HI R210, RZ, 0x1, R7 ;  /* 0x00000001ffd27819 */ /* 0x000fc60000011607 */
[----:B------:R-:W-:Y:S01]  /*1390*/  @!P6 IMAD.IADD R22, R22, 0x1, -R27 ;  /* 0x000000011616e824 */ /* 0x000fe200078e0a1b */
[----:B------:R-:W-:Y:S01]  /*13a0*/  ISETP.GE.AND P6, PT, R29, RZ, PT ;  /* 0x000000ff1d00720c */ /* 0x000fe20003fc6270 */
[----:B------:R-:W-:Y:S01]  /*13b0*/  IMAD.MOV.U32 R15, RZ, RZ, R10 ;  /* 0x000000ffff0f7224 */ /* 0x000fe200078e000a */
[----:B------:R-:W-:Y:S01]  /*13c0*/  SHF.R.S32.HI R10, RZ, 0x6, R99 ;  /* 0x00000006ff0a7819 */ /* 0x000fe20000011463 */
[----:B------:R-:W-:Y:S01]  /*13d0*/  @!P5 IMAD.IADD R26, R26, 0x1, -R27 ;  /* 0x000000011a1ad824 */ /* 0x000fe200078e0a1b */
[C---:B------:R-:W-:Y:S01]  /*13e0*/  ISETP.GT.U32.AND P5, PT, R27.reuse, R23, PT ;  /* 0x000000171b00720c */ /* 0x040fe20003fa4070 */
[----:B------:R-:W-:Y:S02]  /*13f0*/  IMAD.MOV R2, RZ, RZ, -R2 ;  /* 0x000000ffff027224 */ /* 0x000fe400078e0a02 */
[----:B------:R-:W-:Y:S01]  /*1400*/  @!P1 IMAD.MOV R15, RZ, RZ, -R15 ;  /* 0x000000ffff0f9224 */ /* 0x000fe200078e0a0f */
[C---:B------:R-:W-:Y:S01]  /*1410*/  ISETP.GT.U32.AND P1, PT, R27.reuse, R20, PT ;  /* 0x000000141b00720c */ /* 0x040fe20003f24070 */
[----:B------:R-:W-:Y:S01]  /*1420*/  @!P0 IMAD.MOV R12, RZ, RZ, -R12 ;  /* 0x000000ffff0c8224 */ /* 0x000fe200078e0a0c */
[C---:B------:R-:W-:Y:S01]  /*1430*/  ISETP.GT.U32.AND P0, PT, R27.reuse, R21, PT ;  /* 0x000000151b00720c */ /* 0x040fe20003f04070 */
[----:B------:R-:W-:Y:S01]  /*1440*/  @!P4 IMAD.MOV R14, RZ, RZ, -R14 ;  /* 0x000000ffff0ec224 */ /* 0x000fe200078e0a0e */
[C---:B------:R-:W-:Y:S01]  /*1450*/  ISETP.GT.U32.AND P4, PT, R27.reuse, R22, PT ;  /* 0x000000161b00720c */ /* 0x040fe20003f84070 */
[----:B------:R-:W-:Y:S01]  /*1460*/  @!P3 IMAD.MOV R18, RZ, RZ, -R18 ;  /* 0x000000ffff12b224 */ /* 0x000fe200078e0a12 */
[----:B------:R-:W-:Y:S01]  /*1470*/  ISETP.GT.U32.AND P3, PT, R27, R26, PT ;  /* 0x0000001a1b00720c */ /* 0x000fe20003f64070 */
[----:B------:R-:W-:-:S02]  /*1480*/  IMAD R90, R31, R2, R90 ;  /* 0x000000021f5a7224 */ /* 0x000fc400078e025a */
[--C-:B------:R-:W-:Y:S02]  /*1490*/  @!P2 IMAD.IADD R24, R24, 0x1, -R27.reuse ;  /* 0x000000011818a824 */ /* 0x100fe400078e0a1b */
[----:B------:R-:W-:Y:S01]  /*14a0*/  IMAD.SHL.U32 R2, R99, 0x8, RZ ;  /* 0x0000000863027824 */ /* 0x000fe200078e00ff */
[----:B------:R-:W-:Y:S01]  /*14b0*/  ISETP.GT.U32.AND P2, PT, R31, R90, PT ;  /* 0x0000005a1f00720c */ /* 0x000fe20003f44070 */
[--C-:B------:R-:W-:Y:S01]  /*14c0*/  @!P1 IMAD.IADD R20, R20, 0x1, -R27.reuse ;  /* 0x0000000114149824 */ /* 0x100fe200078e0a1b */
[----:B------:R-:W-:Y:S01]  /*14d0*/  ISETP.GE.AND P1, PT, R34, RZ, PT ;  /* 0x000000ff2200720c */ /* 0x000fe20003f26270 */
[--C-:B------:R-:W-:Y:S01]  /*14e0*/  @!P0 IMAD.IADD R21, R21, 0x1, -R27.reuse ;  /* 0x0000000115158824 */ /* 0x100fe200078e0a1b */
[----:B------:R-:W-:Y:S01]  /*14f0*/  ISETP.GE.AND P0, PT, R35, RZ, PT ;  /* 0x000000ff2300720c */ /* 0x000fe20003f06270 */
[--C-:B------:R-:W-:Y:S01]  /*1500*/  @!P4 IMAD.IADD R22, R22, 0x1, -R27.reuse ;  /* 0x000000011616c824 */ /* 0x100fe200078e0a1b */
[----:B------:R-:W-:Y:S01]  /*1510*/  ISETP.GE.AND P4, PT, R36, RZ, PT ;  /* 0x000000ff2400720c */ /* 0x000fe20003f86270 */
[--C-:B------:R-:W-:Y:S01]  /*1520*/  @!P5 IMAD.IADD R23, R23, 0x1, -R27.reuse ;  /* 0x000000011717d824 */ /* 0x100fe200078e0a1b */
[----:B------:R-:W-:Y:S01]  /*1530*/  ISETP.GE.AND P5, PT, R37, RZ, PT ;  /* 0x000000ff2500720c */ /* 0x000fe20003fa6270 */
[----:B------:R-:W-:Y:S01]  /*1540*/  @!P3 IMAD.IADD R26, R26, 0x1, -R27 ;  /* 0x000000011a1ab824 */ /* 0x000fe200078e0a1b */
[----:B------:R-:W-:Y:S01]  /*1550*/  LOP3.LUT R27, R2, 0x30, RZ, 0xc0, !PT ;  /* 0x00000030021b7812 */ /* 0x000fe200078ec0ff */
[----:B------:R-:W-:Y:S01]  /*1560*/  IMAD.SHL.U32 R3, R99, 0x2, RZ ;  /* 0x0000000263037824 */ /* 0x000fe200078e00ff */
[----:B------:R-:W-:Y:S01]  /*1570*/  ISETP.GE.AND P3, PT, R38, RZ, PT ;  /* 0x000000ff2600720c */ /* 0x000fe20003f66270 */
[----:B------:R-:W-:-:S02]  /*1580*/  @!P2 IMAD.IADD R90, R90, 0x1, -R31 ;  /* 0x000000015a5aa824 */ /* 0x000fc400078e0a1f */
[----:B------:R-:W-:Y:S01]  /*1590*/  IMAD R27, R0, 0x40, R27 ;  /* 0x00000040001b7824 */ /* 0x000fe200078e021b */
[----:B------:R-:W-:Y:S01]  /*15a0*/  LOP3.LUT R2, R210, 0x10, R3, 0xf8, !PT ;  /* 0x00000010d2027812 */ /* 0x000fe200078ef803 */
[----:B------:R-:W-:Y:S01]  /*15b0*/  IMAD.SHL.U32 R6, R99, 0x80, RZ ;  /* 0x0000008063067824 */ /* 0x000fe200078e00ff */
[----:B------:R-:W-:Y:S01]  /*15c0*/  ISETP.GT.U32.AND P2, PT, R31, R90, PT ;  /* 0x0000005a1f00720c */ /* 0x000fe20003f44070 */
[----:B------:R-:W-:Y:S01]  /*15d0*/  @!P6 IMAD.MOV R16, RZ, RZ, -R16 ;  /* 0x000000ffff10e224 */ /* 0x000fe200078e0a10 */
[----:B------:R-:W-:Y:S01]  /*15e0*/  LOP3.LUT R27, R27, R2, RZ, 0x3c, !PT ;  /* 0x000000021b1b7212 */ /* 0x000fe200078e3cff */
[----:B------:R-:W-:Y:S01]  /*15f0*/  @!P1 IMAD.MOV R20, RZ, RZ, -R20 ;  /* 0x000000ffff149224 */ /* 0x000fe200078e0a14 */
[----:B------:R-:W-:Y:S01]  /*1600*/  SGXT R2, R10, 0x1 ;  /* 0x000000010a02781a */ /* 0x000fe20000000200 */
[----:B------:R-:W-:Y:S01]  /*1610*/  IMAD.SHL.U32 R10, R0, 0x10, RZ ;  /* 0x00000010000a7824 */ /* 0x000fe200078e00ff */
[----:B------:R-:W-:Y:S01]  /*1620*/  LOP3.LUT R29, R6, 0x1000, RZ, 0xc0, !PT ;  /* 0x00001000061d7812 */ /* 0x000fe200078ec0ff */
[----:B------:R-:W-:Y:S01]  /*1630*/  IMAD.SHL.U32 R6, R99, 0x20, RZ ;  /* 0x0000002063067824 */ /* 0x000fe200078e00ff */
[----:B------:R-:W-:Y:S01]  /*1640*/  ISETP.GE.AND P6, PT, R33, RZ, PT ;  /* 0x000000ff2100720c */ /* 0x000fe20003fc6270 */
[----:B------:R-:W-:Y:S01]  /*1650*/  @!P5 IMAD.MOV R23, RZ, RZ, -R23 ;  /* 0x000000ffff17d224 */ /* 0x000fe200078e0a17 */
[----:B------:R-:W-:Y:S01]  /*1660*/  ISETP.GE.AND P1, PT, R5, RZ, PT ;  /* 0x000000ff0500720c */ /* 0x000fe20003f26270 */
[----:B------:R-:W-:Y:S01]  /*1670*/  IMAD R29, R0, 0x200, R29 ;  /* 0x00000200001d7824 */ /* 0x000fe200078e021d */
[----:B------:R-:W-:Y:S01]  /*1680*/  LOP3.LUT R28, R10, 0x30, R3, 0x78, !PT ;  /* 0x000000300a1c7812 */ /* 0x000fe200078e7803 */
[----:B------:R-:W-:Y:S01]  /*1690*/  @!P2 IMAD.IADD R90, R90, 0x1, -R31 ;  /* 0x000000015a5aa824 */ /* 0x000fe200078e0a1f */
[----:B------:R-:W-:Y:S01]  /*16a0*/  SHF.R.S32.HI R0, RZ, 0x1f, R25 ;  /* 0x0000001fff007819 */ /* 0x000fe20000011419 */
[----:B------:R-:W-:Y:S01]  /*16b0*/  @!P0 IMAD.MOV R21, RZ, RZ, -R21 ;  /* 0x000000ffff158224 */ /* 0x000fe200078e0a15 */
[----:B------:R-:W-:Y:S01]  /*16c0*/  LOP3.LUT R10, R6, 0x200, RZ, 0xc0, !PT ;  /* 0x00000200060a7812 */ /* 0x000fe200078ec0ff */
[----:B------:R-:W-:Y:S01]  /*16d0*/  @!P4 IMAD.MOV R22, RZ, RZ, -R22 ;  /* 0x000000ffff16c224 */ /* 0x000fe200078e0a16 */
[----:B------:R-:W-:Y:S01]  /*16e0*/  LEA.HI R25, R0, R25, RZ, 0x8 ;  /* 0x0000001900197211 */ /* 0x000fe200078f40ff */
[----:B------:R-:W-:Y:S01]  /*16f0*/  @!P3 IMAD.MOV R24, RZ, RZ, -R24 ;  /* 0x000000ffff18b224 */ /* 0x000fe200078e0a18 */
[----:B------:R-:W-:Y:S01]  /*1700*/  ISETP.NE.AND P2, PT, RZ, c[0x0][0x17c], PT ;  /* 0x00005f00ff007a0c */ /* 0x000fe20003f45270 */
[----:B------:R-:W-:Y:S01]  /*1710*/  IMAD.IADD R0, R10, 0x1, R27 ;  /* 0x000000010a007824 */ /* 0x000fe200078e021b */
[----:B------:R-:W-:Y:S01]  /*1720*/  LOP3.LUT R10, RZ, c[0x0][0x17c], RZ, 0x33, !PT ;  /* 0x00005f00ff0a7a12 */ /* 0x000fe200078e33ff */
[----:B------:R-:W-:Y:S01]  /*1730*/  @!P6 IMAD.MOV R19, RZ, RZ, -R19 ;  /* 0x000000ffff13e224 */ /* 0x000fe200078e0a13 */
[----:B------:R-:W-:Y:S01]  /*1740*/  ISETP.NE.AND P0, PT, RZ, c[0x0][0x178], PT ;  /* 0x00005e00ff007a0c */ /* 0x000fe20003f05270 */
[----:B------:R-:W-:Y:S01]  /*1750*/  @!P1 IMAD.MOV R26, RZ, RZ, -R26 ;  /* 0x000000ffff1a9224 */ /* 0x000fe200078e0a1a */
[----:B------:R-:W-:Y:S01]  /*1760*/  SEL R23, R10, R23, !P2 ;  /* 0x000000170a177207 */ /* 0x000fe20005000000 */
[----:B------:R-:W-:Y:S01]  /*1770*/  IMAD.WIDE R56, R56, 0x2, RZ ;  /* 0x0000000238387825 */ /* 0x000fe200078e02ff */
[----:B------:R-:W-:-:S02]  /*1780*/  SEL R17, R10, R17, !P2 ;  /* 0x000000110a117207 */ /* 0x000fc40005000000 */
[----:B------:R-:W-:Y:S01]  /*1790*/  ISETP.GE.AND P1, PT, R4, RZ, PT ;  /* 0x000000ff0400720c */ /* 0x000fe20003f26270 */
[----:B------:R-:W-:Y:S01]  /*17a0*/  IMAD R23, R23, c[0x0][0x190], RZ ;  /* 0x0000640017177a24 */ /* 0x000fe200078e02ff */
[C---:B------:R-:W-:Y:S01]  /*17b0*/  SEL R11, R10.reuse, R11, !P2 ;  /* 0x0000000b0a0b7207 */ /* 0x040fe20005000000 */
[----:B------:R-:W-:Y:S01]  /*17c0*/  IMAD R17, R17, c[0x0][0x190], RZ ;  /* 0x0000640011117a24 */ /* 0x000fe200078e02ff */
[C---:B------:R-:W-:Y:S01]  /*17d0*/  SEL R19, R10.reuse, R19, !P2 ;  /* 0x000000130a137207 */ /* 0x040fe20005000000 */
[----:B------:R-:W-:Y:S01]  /*17e0*/  IMAD.WIDE R52, R23, 0x2, R56 ;  /* 0x0000000217347825 */ /* 0x000fe200078e0238 */
[C---:B------:R-:W-:Y:S02]  /*17f0*/  SEL R20, R10.reuse, R20, !P2 ;  /* 0x000000140a147207 */ /* 0x040fe40005000000 */
[----:B------:R-:W-:Y:S01]  /*1800*/  SEL R21, R10, R21, !P2 ;  /* 0x000000150a157207 */ /* 0x000fe20005000000 */
[----:B------:R-:W-:Y:S01]  /*1810*/  IMAD R11, R11, c[0x0][0x190], RZ ;  /* 0x000064000b0b7a24 */ /* 0x000fe200078e02ff */
[----:B------:R-:W-:Y:S01]  /*1820*/  LOP3.LUT R2, R2, 0x90, RZ, 0xc0, !PT ;  /* 0x0000009002027812 */ /* 0x000fe200078ec0ff */
[----:B------:R-:W-:Y:S01]  /*1830*/  IMAD.WIDE R84, R23, 0x2, R88 ;  /* 0x0000000217547825 */ /* 0x000fe200078e0258 */
[----:B------:R-:W-:-:S02]  /*1840*/  SEL R13, R10, R13, !P2 ;  /* 0x0000000d0a0d7207 */ /* 0x000fc40005000000 */
[C---:B------:R-:W-:Y:S01]  /*1850*/  SEL R14, R10.reuse, R14, !P2 ;  /* 0x0000000e0a0e7207 */ /* 0x040fe20005000000 */
[----:B------:R-:W-:Y:S01]  /*1860*/  IMAD R19, R19, c[0x0][0x190], RZ ;  /* 0x0000640013137a24 */ /* 0x000fe200078e02ff */
[----:B------:R-:W-:Y:S01]  /*1870*/  SEL R9, R10, R9, !P2 ;  /* 0x000000090a097207 */ /* 0x000fe20005000000 */
[----:B------:R-:W-:Y:S01]  /*1880*/  IMAD R79, R20, c[0x0][0x190], RZ ;  /* 0x00006400144f7a24 */ /* 0x000fe200078e02ff */
[C---:B------:R-:W-:Y:S01]  /*1890*/  SEL R15, R10.reuse, R15, !P2 ;  /* 0x0000000f0a0f7207 */ /* 0x040fe20005000000 */
[----:B------:R-:W-:Y:S01]  /*18a0*/  IMAD R21, R21, c[0x0][0x190], RZ ;  /* 0x0000640015157a24 */ /* 0x000fe200078e02ff */
[C---:B------:R-:W-:Y:S01]  /*18b0*/  SEL R12, R10.reuse, R12, !P2 ;  /* 0x0000000c0a0c7207 */ /* 0x040fe20005000000 */
[C---:B------:R-:W-:Y:S01]  /*18c0*/  IMAD.WIDE R40, R17.reuse, 0x2, R56 ;  /* 0x0000000211287825 */ /* 0x040fe200078e0238 */
[C---:B------:R-:W-:Y:S02]  /*18d0*/  SEL R16, R10.reuse, R16, !P2 ;  /* 0x000000100a107207 */ /* 0x040fe40005000000 */
[C---:B------:R-:W-:Y:S01]  /*18e0*/  SEL R18, R10.reuse, R18, !P2 ;  /* 0x000000120a127207 */ /* 0x040fe20005000000 */
[----:B------:R-:W-:Y:S01]  /*18f0*/  IMAD.WIDE R72, R17, 0x2, R88 ;  /* 0x0000000211487825 */ /* 0x000fe200078e0258 */
[----:B------:R-:W-:-:S02]  /*1900*/  SEL R22, R10, R22, !P2 ;  /* 0x000000160a167207 */ /* 0x000fc40005000000 */
[C---:B------:R-:W-:Y:S01]  /*1910*/  SEL R24, R10.reuse, R24, !P2 ;  /* 0x000000180a187207 */ /* 0x040fe20005000000 */
[----:B------:R-:W-:Y:S01]  /*1920*/  IMAD R13, R13, c[0x0][0x190], RZ ;  /* 0x000064000d0d7a24 */ /* 0x000fe200078e02ff */
[----:B------:R-:W-:Y:S01]  /*1930*/  SEL R10, R10, R26, !P2 ;  /* 0x0000001a0a0a7207 */ /* 0x000fe20005000000 */
[----:B------:R-:W-:Y:S01]  /*1940*/  IMAD R69, R14, c[0x0][0x190], RZ ;  /* 0x000064000e457a24 */ /* 0x000fe200078e02ff */
[----:B------:R-:W-:Y:S01]  /*1950*/  LOP3.LUT R23, R8, 0xf8, RZ, 0xfc, !PT ;  /* 0x000000f808177812 */ /* 0x000fe200078efcff */
[----:B------:R-:W-:Y:S01]  /*1960*/  IMAD R59, R9, c[0x0][0x190], RZ ;  /* 0x00006400093b7a24 */ /* 0x000fe200078e02ff */
[----:B------:R-:W-:Y:S01]  /*1970*/  LOP3.LUT R3, R2, 0x7e, R3, 0x78, !PT ;  /* 0x0000007e02037812 */ /* 0x000fe200078e7803 */
[----:B------:R-:W-:Y:S01]  /*1980*/  IMAD.IADD R2, R29, 0x1, R28 ;  /* 0x000000011d027824 */ /* 0x000fe200078e021c */
[C---:B------:R-:W-:Y:S01]  /*1990*/  LOP3.LUT R20, R8.reuse, 0xec, RZ, 0xfc, !PT ;  /* 0x000000ec08147812 */ /* 0x040fe200078efcff */
[----:B------:R-:W-:Y:S01]  /*19a0*/  IMAD R15, R15, c[0x0][0x190], RZ ;  /* 0x000064000f0f7a24 */ /* 0x000fe200078e02ff */
[----:B------:R-:W-:Y:S01]  /*19b0*/  LOP3.LUT R17, R8, 0xe0, RZ, 0xfc, !PT ;  /* 0x000000e008117812 */ /* 0x000fe200078efcff */
        /* <DEDUP_REMOVED lines=10> */
[----:B------:R-:W-:Y:S01]  /*1a60*/  IMAD.WIDE R28, R11, 0x2, R56 ;  /* 0x000000020b1c7825 */ /* 0x000fe200078e0238 */
[----:B------:R-:W-:-:S02]  /*1a70*/  LEA.HI R99, R99, 0xfc, RZ, 0x1b ;  /* 0x000000fc63637811 */ /* 0x000fc400078fd8ff */
[----:B------:R-:W-:Y:S01]  /*1a80*/  SHF.R.S32.HI R25, RZ, 0x8, R25 ;  /* 0x00000008ff197819 */ /* 0x000fe20000011419 */
[----:B------:R-:W-:Y:S01]  /*1a90*/  IMAD.WIDE R60, R11, 0x2, R88 ;  /* 0x000000020b3c7825 */ /* 0x000fe200078e0258 */
[----:B------:R-:W-:Y:S02]  /*1aa0*/  LOP3.LUT R11, R8, 0xc4, RZ, 0xfc, !PT ;  /* 0x000000c4080b7812 */ /* 0x000fe400078efcff */
[----:B------:R-:W-:Y:S01]  /*1ab0*/  LOP3.LUT R112, R3, 0x20, RZ, 0x3c, !PT ;  /* 0x0000002003707812 */ /* 0x000fe200078e3cff */
[----:B------:R-:W-:Y:S01]  /*1ac0*/  IMAD.WIDE R44, R19, 0x2, R56 ;  /* 0x00000002132c7825 */ /* 0x000fe200078e0238 */
[----:B------:R-:W-:-:S03]  /*1ad0*/  LOP3.LUT R211, R2, 0x40, RZ, 0x3c, !PT ;  /* 0x0000004002d37812 */ /* 0x000fc600078e3cff */
[----:B------:R-:W-:Y:S01]  /*1ae0*/  IMAD.WIDE R76, R19, 0x2, R88 ;  /* 0x00000002134c7825 */ /* 0x000fe200078e0258 */
[----:B------:R-:W-:-:S03]  /*1af0*/  LOP3.LUT R19, R8, 0xe8, RZ, 0xfc, !PT ;  /* 0x000000e808137812 */ /* 0x000fc600078efcff */
[----:B------:R-:W-:Y:S02]  /*1b00*/  IMAD R221, R92, c[0x0][0x188], RZ ;  /* 0x000062005cdd7a24 */ /* 0x000fe400078e02ff */
[----:B------:R-:W-:Y:S01]  /*1b10*/  IMAD R9, R10, c[0x0][0x190], RZ ;  /* 0x000064000a097a24 */ /* 0x000fe200078e02ff */
[----:B------:R-:W-:Y:S01]  /*1b20*/  LOP3.LUT R10, R8, 0xc0, RZ, 0xfc, !PT ;  /* 0x000000c0080a7812 */ /* 0x000fe200078efcff */
[----:B------:R-:W-:-:S04]  /*1b30*/  IMAD.WIDE R48, R21, 0x2, R56 ;  /* 0x0000000215307825 */ /* 0x000fc800078e0238 */
[----:B------:R-:W-:Y:S01]  /*1b40*/  IMAD.WIDE R80, R21, 0x2, R88 ;  /* 0x0000000215507825 */ /* 0x000fe200078e0258 */
[----:B------:R-:W-:-:S03]  /*1b50*/  LOP3.LUT R21, R8, 0xf0, RZ, 0xfc, !PT ;  /* 0x000000f008157812 */ /* 0x000fc600078efcff */
[----:B------:R-:W-:Y:S02]  /*1b60*/  IMAD R92, R23, c[0x0][0x188], RZ ;  /* 0x00006200175c7a24 */ /* 0x000fe400078e02ff */
[----:B------:R-:W-:Y:S01]  /*1b70*/  @!P1 IMAD.MOV R90, RZ, RZ, -R90 ;  /* 0x000000ffff5a9224 */ /* 0x000fe200078e0a5a */
[----:B------:R-:W-:Y:S01]  /*1b80*/  @!P0 LOP3.LUT R90, RZ, c[0x0][0x178], RZ, 0x33, !PT ;  /* 0x00005e00ff5a8a12 */ /* 0x000fe200078e33ff */
[----:B------:R-:W-:-:S04]  /*1b90*/  IMAD.WIDE R30, R13, 0x2, R56 ;  /* 0x000000020d1e7825 */ /* 0x000fc800078e0238 */
[----:B------:R-:W-:Y:S01]  /*1ba0*/  IMAD.WIDE R62, R13, 0x2, R88 ;  /* 0x000000020d3e7825 */ /* 0x000fe200078e0258 */
[----:B------:R-:W-:-:S03]  /*1bb0*/  LOP3.LUT R13, R8, 0xcc, RZ, 0xfc, !PT ;  /* 0x000000cc080d7812 */ /* 0x000fc600078efcff */
[----:B------:R-:W-:Y:S02]  /*1bc0*/  IMAD R92, R20, c[0x0][0x188], RZ ;  /* 0x00006200145c7a24 */ /* 0x000fe400078e02ff */
[----:B------:R-:W-:-:S04]  /*1bd0*/  IMAD.WIDE R26, R59, 0x2, R56 ;  /* 0x000000023b1a7825 */ /* 0x000fc800078e0238 */
        /* <DEDUP_REMOVED lines=8> */
[----:B------:R-:W-:Y:S01]  /*1c60*/  IMAD.WIDE R64, R15, 0x2, R88 ;  /* 0x000000020f407825 */ /* 0x000fe200078e0258 */
[----:B------:R-:W-:-:S03]  /*1c70*/  LOP3.LUT R15, R8, 0xd4, RZ, 0xfc, !PT ;  /* 0x000000d4080f7812 */ /* 0x000fc600078efcff */
[----:B------:R-:W-:Y:S02]  /*1c80*/  IMAD R24, R8, c[0x0][0x188], RZ ;  /* 0x0000620008187a24 */ /* 0x000fe400078e02ff */
        /* <DEDUP_REMOVED lines=9> */
[----:B------:R-:W-:Y:S02]  /*1d20*/  IMAD.SHL.U32 R24, R91, 0x2, RZ ;  /* 0x000000025b187824 */ /* 0x000fe400078e00ff */
[----:B------:R-:W-:Y:S02]  /*1d30*/  IMAD R92, R14, c[0x0][0x188], RZ ;  /* 0x000062000e5c7a24 */ /* 0x000fe400078e02ff */
[C---:B------:R-:W-:Y:S01]  /*1d40*/  IMAD.WIDE R56, R9.reuse, 0x2, R56 ;  /* 0x0000000209387825 */ /* 0x040fe200078e0238 */
[C---:B------:R-:W-:Y:S02]  /*1d50*/  LOP3.LUT R219, R24.reuse, 0x10, RZ, 0x3c, !PT ;  /* 0x0000001018db7812 */ /* 0x040fe400078e3cff */
[----:B------:R-:W-:Y:S01]  /*1d60*/  LOP3.LUT R218, R24, 0x20, RZ, 0x3c, !PT ;  /* 0x0000002018da7812 */ /* 0x000fe200078e3cff */
[----:B------:R-:W-:Y:S01]  /*1d70*/  IMAD.WIDE R88, R9, 0x2, R88 ;  /* 0x0000000209587825 */ /* 0x000fe200078e0258 */
[----:B------:R-:W-:Y:S02]  /*1d80*/  LOP3.LUT R9, R8, 0xb8, RZ, 0xfc, !PT ;  /* 0x000000b808097812 */ /* 0x000fe400078efcff */
[----:B------:R-:W-:Y:S01]  /*1d90*/  LOP3.LUT R217, R24, 0x30, RZ, 0x3c, !PT ;  /* 0x0000003018d97812 */ /* 0x000fe200078e3cff */
[----:B------:R-:W-:Y:S01]  /*1da0*/  IMAD R91, R22, c[0x0][0x188], RZ ;  /* 0x00006200165b7a24 */ /* 0x000fe200078e02ff */
[C---:B------:R-:W-:Y:S01]  /*1db0*/  LOP3.LUT R216, R24.reuse, 0x40, RZ, 0x3c, !PT ;  /* 0x0000004018d87812 */ /* 0x040fe200078e3cff */
[----:B------:R-:W-:Y:S01]  /*1dc0*/  IMAD R92, R11, c[0x0][0x188], RZ ;  /* 0x000062000b5c7a24 */ /* 0x000fe200078e02ff */
[C---:B------:R-:W-:Y:S01]  /*1dd0*/  LOP3.LUT R215, R24.reuse, 0x50, RZ, 0x3c, !PT ;  /* 0x0000005018d77812 */ /* 0x040fe200078e3cff */
[----:B------:R-:W-:Y:S01]  /*1de0*/  IMAD R222, R93, c[0x0][0x188], RZ ;  /* 0x000062005dde7a24 */ /* 0x000fe200078e02ff */
[C---:B------:R-:W-:Y:S01]  /*1df0*/  LOP3.LUT R214, R24.reuse, 0x60, RZ, 0x3c, !PT ;  /* 0x0000006018d67812 */ /* 0x040fe200078e3cff */
[----:B------:R-:W-:Y:S01]  /*1e00*/  IMAD R91, R19, c[0x0][0x188], RZ ;  /* 0x00006200135b7a24 */ /* 0x000fe200078e02ff */
[----:B------:R-:W-:Y:S01]  /*1e10*/  LOP3.LUT R212, R24, 0x70, RZ, 0x3c, !PT ;  /* 0x0000007018d47812 */ /* 0x000fe200078e3cff */
[----:B------:R-:W-:-:S02]  /*1e20*/  IMAD R92, R113, c[0x0][0x188], RZ ;  /* 0x00006200715c7a24 */ /* 0x000fc400078e02ff */
[----:B------:R-:W-:Y:S02]  /*1e30*/  IMAD R93, R21, c[0x0][0x188], RZ ;  /* 0x00006200155d7a24 */ /* 0x000fe400078e02ff */
[----:B------:R-:W-:Y:S02]  /*1e40*/  IMAD R91, R16, c[0x0][0x188], RZ ;  /* 0x00006200105b7a24 */ /* 0x000fe400078e02ff */
[----:B------:R-:W-:Y:S02]  /*1e50*/  IMAD R92, R116, c[0x0][0x188], RZ ;  /* 0x00006200745c7a24 */ /* 0x000fe400078e02ff */
[----:B------:R-:W-:Y:S02]  /*1e60*/  IMAD R90, R90, c[0x0][0x184], RZ ;  /* 0x000061005a5a7a24 */ /* 0x000fe400078e02ff */
[----:B------:R-:W-:Y:S02]  /*1e70*/  IMAD R93, R18, c[0x0][0x188], RZ ;  /* 0x00006200125d7a24 */ /* 0x000fe400078e02ff */
        /* <DEDUP_REMOVED lines=10> */
[----:B------:R-:W-:Y:S01]  /*1f20*/  IMAD R92, R128, c[0x0][0x188], RZ ;  /* 0x00006200805c7a24 */ /* 0x000fe200078e02ff */
[----:B------:R-:W-:Y:S01]  /*1f30*/  LEA R92, P0, R90, c[0x0][0x160], 0x1 ;  /* 0x000058005a5c7a11 */ /* 0x000fe200078008ff */
[----:B------:R-:W-:Y:S02]  /*1f40*/  IMAD R93, R115, c[0x0][0x188], RZ ;  /* 0x00006200735d7a24 */ /* 0x000fe400078e02ff */
[----:B------:R-:W-:-:S02]  /*1f50*/  IMAD R91, R120, c[0x0][0x188], RZ ;  /* 0x00006200785b7a24 */ /* 0x000fc400078e02ff */
[----:B------:R-:W-:Y:S02]  /*1f60*/  IMAD R93, R118, c[0x0][0x188], RZ ;  /* 0x00006200765d7a24 */ /* 0x000fe400078e02ff */
[----:B------:R-:W-:Y:S02]  /*1f70*/  IMAD R91, R123, c[0x0][0x188], RZ ;  /* 0x000062007b5b7a24 */ /* 0x000fe400078e02ff */
[----:B------:R-:W-:Y:S02]  /*1f80*/  IMAD R93, R121, c[0x0][0x188], RZ ;  /* 0x00006200795d7a24 */ /* 0x000fe400078e02ff */
[----:B------:R-:W-:Y:S02]  /*1f90*/  IMAD R91, R126, c[0x0][0x188], RZ ;  /* 0x000062007e5b7a24 */ /* 0x000fe400078e02ff */
[----:B------:R-:W-:Y:S02]  /*1fa0*/  IMAD R93, R124, c[0x0][0x188], RZ ;  /* 0x000062007c5d7a24 */ /* 0x000fe400078e02ff */
[----:B------:R-:W-:Y:S01]  /*1fb0*/  IMAD R91, R129, c[0x0][0x188], RZ ;  /* 0x00006200815b7a24 */ /* 0x000fe200078e02ff */
[----:B------:R-:W-:Y:S01]  /*1fc0*/  LEA.HI.X.SX32 R91, R90, c[0x0][0x164], 0x1, P0 ;  /* 0x000059005a5b7a11 */ /* 0x000fe200000f0eff */
        /* <DEDUP_REMOVED lines=30> */
.L_x_2:
[----:B------:R-:W0:Y:S01]  /*21b0*/  S2R R104, SR_TID.X ;  /* 0x0000000000687919 */ /* 0x000e220000002100 */
[----:B------:R-:W-:Y:S01]  /*21c0*/  ISETP.GE.AND P2, PT, R208, UR7, PT ;  /* 0x00000007d0007c0c */ /* 0x000fe2000bf46270 */
[----:B------:R-:W-:Y:S01]  /*21d0*/  IMAD.MOV.U32 R90, RZ, RZ, R92 ;  /* 0x000000ffff5a7224 */ /* 0x000fe200078e005c */
[----:B------:R-:W-:Y:S01]  /*21e0*/  ISETP.GE.AND P4, PT, R206, UR7, PT ;  /* 0x00000007ce007c0c */ /* 0x000fe2000bf86270 */
[C---:B------:R-:W-:Y:S01]  /*21f0*/  IMAD R93, R8.reuse, c[0x0][0x188], RZ ;  /* 0x00006200085d7a24 */ /* 0x040fe200078e02ff */
[----:B------:R-:W-:Y:S01]  /*2200*/  ISETP.GE.AND P0, PT, R8, UR7, PT ;  /* 0x0000000708007c0c */ /* 0x000fe2000bf06270 */
[----:B------:R-:W-:Y:S01]  /*2210*/  IMAD.WIDE R98, R231, 0x2, R90 ;  /* 0x00000002e7627825 */ /* 0x000fe200078e025a */
[----:B------:R-:W-:-:S02]  /*2220*/  ISETP.GE.AND P1, PT, R209, UR7, PT ;  /* 0x00000007d1007c0c */ /* 0x000fc4000bf26270 */
[----:B------:R-:W-:Y:S01]  /*2230*/  ISETP.GE.AND P3, PT, R207, UR7, PT ;  /* 0x00000007cf007c0c */ /* 0x000fe2000bf66270 */
[----:B------:R-:W-:Y:S01]  /*2240*/  IMAD.WIDE R102, R233, 0x2, R90 ;  /* 0x00000002e9667825 */ /* 0x000fe200078e025a */
[----:B------:R-:W-:Y:S02]  /*2250*/  PRMT R168, RZ, 0x7610, R168 ;  /* 0x00007610ffa87816 */ /* 0x000fe400000000a8 */
[----:B------:R-:W-:Y:S01]  /*2260*/  PRMT R167, RZ, 0x7610, R167 ;  /* 0x00007610ffa77816 */ /* 0x000fe200000000a7 */
[----:B------:R-:W-:Y:S01]  /*2270*/  IMAD.WIDE R92, R93, 0x2, R90 ;  /* 0x000000025d5c7825 */ /* 0x000fe200078e025a */
[----:B------:R-:W-:Y:S02]  /*2280*/  PRMT R175, RZ, 0x7610, R175 ;  /* 0x00007610ffaf7816 */ /* 0x000fe400000000af */
[----:B------:R1:W2:Y:S01]  /*2290*/  @!P2 LDG.E.U16 R168, [R98.64] ;  /* 0x0000000862a8a981 */ /* 0x0002a2000c1e1500 */
[----:B------:R-:W-:Y:S01]  /*22a0*/  PRMT R142, RZ, 0x7610, R142 ;  /* 0x00007610ff8e7816 */ /* 0x000fe2000000008e */
[----:B------:R-:W-:Y:S01]  /*22b0*/  IMAD.WIDE R94, R230, 0x2, R90 ;  /* 0x00000002e65e7825 */ /* 0x000fe200078e025a */
[----:B------:R-:W-:Y:S01]  /*22c0*/  PRMT R96, RZ, 0x7610, R96 ;  /* 0x00007610ff607816 */ /* 0x000fe20000000060 */
[----:B------:R3:W4:Y:S01]  /*22d0*/  @!P4 LDG.E.U16 R167, [R102.64] ;  /* 0x0000000866a7c981 */ /* 0x000722000c1e1500 */
[----:B0-----:R-:W-:Y:S01]  /*22e0*/  LEA.HI R104, R104, 0x1c, RZ, 0x1b ;  /* 0x0000001c68687811 */ /* 0x001fe200078fd8ff */
[----:B------:R-:W-:Y:S01]  /*22f0*/  IMAD.WIDE R100, R232, 0x2, R90 ;  /* 0x00000002e8647825 */ /* 0x000fe200078e025a */
[----:B------:R-:W-:Y:S01]  /*2300*/  ISETP.GE.AND P4, PT, R201, UR7, PT ;  /* 0x00000007c9007c0c */ /* 0x000fe2000bf86270 */
[----:B------:R0:W5:Y:S01]  /*2310*/  @!P0 LDG.E.U16 R175, [R92.64] ;  /* 0x000000085caf8981 */ /* 0x000162000c1e1500 */
[----:B------:R-:W-:-:S02]  /*2320*/  ISETP.GE.AND P2, PT, R104, UR7, PT ;  /* 0x0000000768007c0c */ /* 0x000fc4000bf46270 */
[----:B------:R-:W-:Y:S01]  /*2330*/  ISETP.GE.AND P0, PT, R205, UR7, PT ;  /* 0x00000007cd007c0c */ /* 0x000fe2000bf06270 */
[----:B------:R0:W2:Y:S01]  /*2340*/  @!P1 LDG.E.U16 R142, [R94.64] ;  /* 0x000000085e8e9981 */ /* 0x0000a2000c1e1500 */
[----:B------:R-:W-:Y:S02]  /*2350*/  ISETP.GE.AND P1, PT, R204, UR7, PT ;  /* 0x00000007cc007c0c */ /* 0x000fe4000bf26270 */
[----:B-1----:R-:W-:Y:S01]  /*2360*/  PRMT R99, RZ, 0x7610, R99 ;  /* 0x00007610ff637816 */ /* 0x002fe20000000063 */
[----:B------:R1:W2:Y:S01]  /*2370*/  @!P3 LDG.E.U16 R96, [R100.64] ;  /* 0x000000086460b981 */ /* 0x0002a2000c1e1500 */
[----:B------:R-:W-:Y:S01]  /*2380*/  ISETP.GE.AND P3, PT, R203, UR7, PT ;  /* 0x00000007cb007c0c */ /* 0x000fe2000bf66270 */
[----:B------:R-:W-:Y:S01]  /*2390*/  IMAD.WIDE R104, R237, 0x2, R90 ;  /* 0x00000002ed687825 */ /* 0x000fe200078e025a */
[----:B------:R-:W-:Y:S01]  /*23a0*/  PRMT R144, RZ, 0x7610, R144 ;  /* 0x00007610ff907816 */ /* 0x000fe20000000090 */
[----:B------:R-:W3:Y:S01]  /*23b0*/  S2R R138, SR_TID.X ;  /* 0x00000000008a7919 */ /* 0x000ee20000002100 */
[----:B------:R-:W-:Y:S01]  /*23c0*/  PRMT R143, RZ, 0x7610, R143 ;  /* 0x00007610ff8f7816 */ /* 0x000fe2000000008f */
[----:B0-----:R-:W-:Y:S01]  /*23d0*/  IMAD.WIDE R92, R234, 0x2, R90 ;  /* 0x00000002ea5c7825 */ /* 0x001fe200078e025a */
[----:B------:R-:W-:-:S02]  /*23e0*/  PRMT R166, RZ, 0x7610, R166 ;  /* 0x00007610ffa67816 */ /* 0x000fc400000000a6 */
[----:B------:R-:W-:Y:S01]  /*23f0*/  PRMT R157, RZ, 0x7610, R157 ;  /* 0x00007610ff9d7816 */ /* 0x000fe2000000009d */
[----:B-1----:R-:W-:Y:S01]  /*2400*/  IMAD.WIDE R100, R221, 0x2, R90 ;  /* 0x00000002dd647825 */ /* 0x002fe200078e025a */
[----:B------:R0:W2:Y:S01]  /*2410*/  @!P4 LDG.E.U16 R144, [R104.64] ;  /* 0x000000086890c981 */ /* 0x0000a2000c1e1500 */
[----:B------:R-:W-:-:S03]  /*2420*/  ISETP.GE.AND P4, PT, R191, UR7, PT ;  /* 0x00000007bf007c0c */ /* 0x000fc6000bf86270 */
[----:B------:R1:W2:Y:S01]  /*2430*/  @!P2 LDG.E.U16 R99, [R100.64] ;  /* 0x000000086463a981 */ /* 0x0002a2000c1e1500 */
[----:B------:R-:W-:Y:S01]  /*2440*/  ISETP.GE.AND P2, PT, R195, UR7, PT ;  /* 0x00000007c3007c0c */ /* 0x000fe2000bf46270 */
[----:B------:R-:W-:Y:S01]  /*2450*/  IMAD.WIDE R94, R235, 0x2, R90 ;  /* 0x00000002eb5e7825 */ /* 0x000fe200078e025a */
[----:B------:R-:W-:Y:S01]  /*2460*/  PRMT R155, RZ, 0x7610, R155 ;  /* 0x00007610ff9b7816 */ /* 0x000fe2000000009b */
[----:B------:R0:W2:Y:S02]  /*2470*/  @!P0 LDG.E.U16 R143, [R92.64] ;  /* 0x000000085c8f8981 */ /* 0x0000a4000c1e1500 */
[--C-:B---3--:R-:W-:Y:S01]  /*2480*/  IMAD.WIDE R102, R236, 0x2, R90.reuse ;  /* 0x00000002ec667825 */ /* 0x108fe200078e025a */
[----:B------:R-:W-:Y:S01]  /*2490*/  ISETP.GE.AND P0, PT, R199, UR7, PT ;  /* 0x00000007c7007c0c */ /* 0x000fe2000bf06270 */
[----:B------:R3:W2:Y:S01]  /*24a0*/  @!P1 LDG.E.U16 R166, [R94.64] ;  /* 0x000000085ea69981 */ /* 0x0006a2000c1e1500 */
[----:B------:R-:W-:Y:S01]  /*24b0*/  ISETP.GE.AND P1, PT, R197, UR7, PT ;  /* 0x00000007c5007c0c */ /* 0x000fe2000bf26270 */
[----:B-1----:R-:W-:-:S02]  /*24c0*/  IMAD.WIDE R100, R240, 0x2, R90 ;  /* 0x00000002f0647825 */ /* 0x002fc400078e025a */
[----:B------:R1:W2:Y:S01]  /*24d0*/  @!P3 LDG.E.U16 R157, [R102.64] ;  /* 0x00000008669db981 */ /* 0x0002a2000c1e1500 */
[----:B------:R-:W-:Y:S01]  /*24e0*/  ISETP.GE.AND P3, PT, R193, UR7, PT ;  /* 0x00000007c1007c0c */ /* 0x000fe2000bf66270 */
[----:B------:R-:W-:Y:S01]  /*24f0*/  IMAD.WIDE R106, R242, 0x2, R90 ;  /* 0x00000002f26a7825 */ /* 0x000fe200078e025a */
[----:B------:R-:W-:Y:S01]  /*2500*/  PRMT R154, RZ, 0x7610, R154 ;  /* 0x00007610ff9a7816 */ /* 0x000fe2000000009a */
[----:B------:R-:W1:Y:S01]  /*2510*/  S2R R152, SR_TID.X ;  /* 0x0000000000987919 */ /* 0x000e620000002100 */
[----:B------:R-:W-:Y:S01]  /*2520*/  PRMT R156, RZ, 0x7610, R156 ;  /* 0x00007610ff9c7816 */ /* 0x000fe2000000009c */
[----:B0-----:R-:W-:Y:S01]  /*2530*/  IMAD.WIDE R92, R238, 0x2, R90 ;  /* 0x00000002ee5c7825 */ /* 0x001fe200078e025a */
[----:B------:R-:W-:Y:S01]  /*2540*/  PRMT R145, RZ, 0x7610, R145 ;  /* 0x00007610ff917816 */ /* 0x000fe20000000091 */
[----:B------:R0:W2:Y:S01]  /*2550*/  @!P2 LDG.E.U16 R155, [R100.64] ;  /* 0x00000008649ba981 */ /* 0x0000a2000c1e1500 */
[----:B------:R-:W-:Y:S01]  /*2560*/  ISETP.GE.AND P2, PT, R187, UR7, PT ;  /* 0x00000007bb007c0c */ /* 0x000fe2000bf46270 */
[----:B---3--:R-:W-:Y:S01]  /*2570*/  IMAD.WIDE R94, R239, 0x2, R90 ;  /* 0x00000002ef5e7825 */ /* 0x008fe200078e025a */
[----:B-1----:R-:W-:Y:S01]  /*2580*/  PRMT R102, RZ, 0x7610, R102 ;  /* 0x00007610ff667816 */ /* 0x002fe20000000066 */
[----:B------:R1:W3:Y:S01]  /*2590*/  @!P4 LDG.E.U16 R154, [R106.64] ;  /* 0x000000086a9ac981 */ /* 0x0002e2000c1e1500 */
[----:B------:R-:W-:Y:S01]  /*25a0*/  ISETP.GE.AND P4, PT, R136, UR7, PT ;  /* 0x0000000788007c0c */ /* 0x000fe2000bf86270 */
[----:B------:R-:W-:Y:S01]  /*25b0*/  IMAD.WIDE R104, R241, 0x2, R90 ;  /* 0x00000002f1687825 */ /* 0x000fe200078e025a */
[----:B------:R-:W-:Y:S01]  /*25c0*/  LEA.HI R138, R138, 0x3c, RZ, 0x1b ;  /* 0x0000003c8a8a7811 */ /* 0x000fe200078fd8ff */
[----:B------:R0:W2:Y:S01]  /*25d0*/  @!P0 LDG.E.U16 R156, [R92.64] ;  /* 0x000000085c9c8981 */ /* 0x0000a2000c1e1500 */
[----:B------:R-:W-:-:S02]  /*25e0*/  PRMT R146, RZ, 0x7610, R146 ;  /* 0x00007610ff927816 */ /* 0x000fc40000000092 */
[----:B------:R-:W-:Y:S01]  /*25f0*/  ISETP.GE.AND P0, PT, R138, UR7, PT ;  /* 0x000000078a007c0c */ /* 0x000fe2000bf06270 */
[----:B------:R0:W2:Y:S01]  /*2600*/  @!P1 LDG.E.U16 R102, [R94.64] ;  /* 0x000000085e669981 */ /* 0x0000a2000c1e1500 */
[----:B------:R-:W-:Y:S01]  /*2610*/  ISETP.GE.AND P1, PT, R189, UR7, PT ;  /* 0x00000007bd007c0c */ /* 0x000fe2000bf26270 */
[--C-:B------:R-:W-:Y:S02]  /*2620*/  IMAD.WIDE R138, R244, 0x2, R90.reuse ;  /* 0x00000002f48a7825 */ /* 0x100fe400078e025a */
[----:B------:R0:W2:Y:S01]  /*2630*/  @!P3 LDG.E.U16 R145, [R104.64] ;  /* 0x000000086891b981 */ /* 0x0000a2000c1e1500 */
[----:B------:R-:W-:Y:S01]  /*2640*/  ISETP.GE.AND P3, PT, R137, UR7, PT ;  /* 0x0000000789007c0c */ /* 0x000fe2000bf66270 */
[----:B------:R-:W-:Y:S01]  /*2650*/  IMAD.WIDE R150, R246, 0x2, R90 ;  /* 0x00000002f6967825 */ /* 0x000fe200078e025a */
[----:B-1----:R-:W-:Y:S01]  /*2660*/  PRMT R106, RZ, 0x7610, R106 ;  /* 0x00007610ff6a7816 */ /* 0x002fe2000000006a */
[----:B------:R1:W2:Y:S01]  /*2670*/  @!P2 LDG.E.U16 R146, [R138.64] ;  /* 0x000000088a92a981 */ /* 0x0002a2000c1e1500 */
[----:B------:R-:W-:Y:S01]  /*2680*/  PRMT R141, RZ, 0x7610, R141 ;  /* 0x00007610ff8d7816 */ /* 0x000fe2000000008d */
[----:B0-----:R-:W-:Y:S01]  /*2690*/  IMAD.WIDE R94, R222, 0x2, R90 ;  /* 0x00000002de5e7825 */ /* 0x001fe200078e025a */
[----:B------:R-:W-:-:S02]  /*26a0*/  PRMT R93, RZ, 0x7610, R93 ;  /* 0x00007610ff5d7816 */ /* 0x000fc4000000005d */
[----:B------:R0:W2:Y:S01]  /*26b0*/  @!P4 LDG.E.U16 R106, [R150.64] ;  /* 0x00000008966ac981 */ /* 0x0000a2000c1e1500 */
[----:B------:R-:W-:Y:S01]  /*26c0*/  PRMT R104, RZ, 0x7610, R104 ;  /* 0x00007610ff687816 */ /* 0x000fe20000000068 */
[--C-:B------:R-:W-:Y:S01]  /*26d0*/  IMAD.WIDE R100, R243, 0x2, R90.reuse ;  /* 0x00000002f3647825 */ /* 0x100fe200078e025a */
[----:B------:R-:W-:Y:S02]  /*26e0*/  ISETP.GE.AND P2, PT, R135, UR7, PT ;  /* 0x0000000787007c0c */ /* 0x000fe4000bf46270 */
[----:B------:R-:W-:Y:S01]  /*26f0*/  ISETP.GE.AND P4, PT, R133, UR7, PT ;  /* 0x0000000785007c0c */ /* 0x000fe2000bf86270 */
[----:B------:R-:W-:Y:S01]  /*2700*/  IMAD.WIDE R148, R245, 0x2, R90 ;  /* 0x00000002f5947825 */ /* 0x000fe200078e025a */
[----:B------:R-:W-:Y:S01]  /*2710*/  LEA.HI R152, R152, 0x5c, RZ, 0x1b ;  /* 0x0000005c98987811 */ /* 0x000fe200078fd8ff */
[----:B------:R-:W1:Y:S01]  /*2720*/  S2R R160, SR_TID.X ;  /* 0x0000000000a07919 */ /* 0x000e620000002100 */
[----:B------:R-:W-:-:S03]  /*2730*/  PRMT R98, RZ, 0x7610, R98 ;  /* 0x00007610ff627816 */ /* 0x000fc60000000062 */
[----:B------:R0:W2:Y:S01]  /*2740*/  @!P0 LDG.E.U16 R104, [R94.64] ;  /* 0x000000085e688981 */ /* 0x0000a2000c1e1500 */
[----:B------:R-:W-:-:S03]  /*2750*/  ISETP.GE.AND P5, PT, R152, UR7, PT ;  /* 0x0000000798007c0c */ /* 0x000fc6000bfa6270 */
[----:B------:R0:W2:Y:S01]  /*2760*/  @!P1 LDG.E.U16 R141, [R100.64] ;  /* 0x00000008648d9981 */ /* 0x0000a2000c1e1500 */
[----:B------:R-:W-:-:S03]  /*2770*/  ISETP.GE.AND P1, PT, R132, UR7, PT ;  /* 0x0000000784007c0c */ /* 0x000fc6000bf26270 */
[----:B------:R1:W2:Y:S01]  /*2780*/  @!P3 LDG.E.U16 R93, [R148.64] ;  /* 0x00000008945db981 */ /* 0x0002a2000c1e1500 */
[----:B------:R-:W-:Y:S02]  /*2790*/  ISETP.GE.AND P3, PT, R134, UR7, PT ;  /* 0x0000000786007c0c */ /* 0x000fe4000bf66270 */
[----:B0-----:R-:W-:Y:S01]  /*27a0*/  PRMT R95, RZ, 0x7610, R95 ;  /* 0x00007610ff5f7816 */ /* 0x001fe2000000005f */
[----:B------:R-:W-:-:S04]  /*27b0*/  IMAD.WIDE R150, R249, 0x2, R90 ;  /* 0x00000002f9967825 */ /* 0x000fc800078e025a */
[----:B------:R-:W-:Y:S01]  /*27c0*/  IMAD.WIDE R100, R247, 0x2, R90 ;  /* 0x00000002f7647825 */ /* 0x000fe200078e025a */
[----:B------:R-:W-:Y:S01]  /*27d0*/  PRMT R147, RZ, 0x7610, R147 ;  /* 0x00007610ff937816 */ /* 0x000fe20000000093 */
[----:B------:R0:W2:Y:S01]  /*27e0*/  @!P4 LDG.E.U16 R98, [R150.64] ;  /* 0x000000089662c981 */ /* 0x0000a2000c1e1500 */
[----:B------:R-:W-:Y:S01]  /*27f0*/  ISETP.GE.AND P0, PT, R131, UR7, PT ;  /* 0x0000000783007c0c */ /* 0x000fe2000bf06270 */
[----:B-1----:R-:W-:Y:S02]  /*2800*/  IMAD.WIDE R148, R248, 0x2, R90 ;  /* 0x00000002f8947825 */ /* 0x002fe400078e025a */
[----:B------:R1:W2:Y:S01]  /*2810*/  @!P2 LDG.E.U16 R95, [R100.64] ;  /* 0x00000008645fa981 */ /* 0x0002a2000c1e1500 */
[----:B------:R-:W-:Y:S01]  /*2820*/  PRMT R138, RZ, 0x7610, R138 ;  /* 0x00007610ff8a7816 */ /* 0x000fe2000000008a */
[----:B------:R-:W-:-:S04]  /*2830*/  IMAD.WIDE R152, R223, 0x2, R90 ;  /* 0x00000002df987825 */ /* 0x000fc800078e025a */
[----:B0-----:R-:W-:Y:S01]  /*2840*/  IMAD.WIDE R150, R250, 0x2, R90 ;  /* 0x00000002fa967825 */ /* 0x001fe200078e025a */
[----:B------:R0:W2:Y:S01]  /*2850*/  @!P3 LDG.E.U16 R147, [R148.64] ;  /* 0x000000089493b981 */ /* 0x0000a2000c1e1500 */
[----:B-1----:R-:W-:-:S03]  /*2860*/  PRMT R101, RZ, 0x7610, R101 ;  /* 0x00007610ff657816 */ /* 0x002fc60000000065 */
[----:B------:R1:W2:Y:S01]  /*2870*/  @!P5 LDG.E.U16 R138, [R152.64] ;  /* 0x00000008988ad981 */ /* 0x0002a2000c1e1500 */
[----:B------:R-:W-:-:S03]  /*2880*/  ISETP.GE.AND P2, PT, R130, UR7, PT ;  /* 0x0000000782007c0c */ /* 0x000fc6000bf46270 */
[----:B------:R1:W2:Y:S01]  /*2890*/  @!P1 LDG.E.U16 R101, [R150.64] ;  /* 0x0000000896659981 */ /* 0x0002a2000c1e1500 */
[----:B0-----:R-:W-:Y:S02]  /*28a0*/  PRMT R148, RZ, 0x7610, R148 ;  /* 0x00007610ff947816 */ /* 0x001fe40000000094 */
[----:B------:R-:W-:Y:S01]  /*28b0*/  ISETP.GE.AND P1, PT, R128, UR7, PT ;  /* 0x0000000780007c0c */ /* 0x000fe2000bf26270 */
[----:B-1----:R-:W-:Y:S01]  /*28c0*/  IMAD.WIDE R152, R251, 0x2, R90 ;  /* 0x00000002fb987825 */ /* 0x002fe200078e025a */
[----:B------:R-:W-:-:S03]  /*28d0*/  ISETP.GE.AND P3, PT, R129, UR7, PT ;  /* 0x0000000781007c0c */ /* 0x000fc6000bf66270 */
[----:B------:R-:W-:Y:S01]  /*28e0*/  IMAD R159, R129, c[0x0][0x188], RZ ;  /* 0x00006200819f7a24 */ /* 0x000fe200078e02ff */
[----:B------:R-:W-:Y:S01]  /*28f0*/  PRMT R103, RZ, 0x7610, R103 ;  /* 0x00007610ff677816 */ /* 0x000fe20000000067 */
[----:B------:R-:W-:Y:S01]  /*2900*/  IMAD R158, R128, c[0x0][0x188], RZ ;  /* 0x00006200809e7a24 */ /* 0x000fe200078e02ff */
[----:B------:R0:W2:Y:S01]  /*2910*/  @!P0 LDG.E.U16 R148, [R152.64] ;  /* 0x0000000898948981 */ /* 0x0000a2000c1e1500 */
[----:B------:R-:W-:Y:S01]  /*2920*/  IMAD.WIDE R150, R252, 0x2, R90 ;  /* 0x00000002fc967825 */ /* 0x000fe200078e025a */
[----:B------:R-:W-:Y:S02]  /*2930*/  PRMT R105, RZ, 0x7610, R105 ;  /* 0x00007610ff697816 */ /* 0x000fe40000000069 */
[----:B------:R-:W-:Y:S02]  /*2940*/  ISETP.GE.AND P0, PT, R127, UR7, PT ;  /* 0x000000077f007c0c */ /* 0x000fe4000bf06270 */
[----:B------:R-:W-:Y:S01]  /*2950*/  LEA.HI R160, R160, 0x7c, RZ, 0x1b ;  /* 0x0000007ca0a07811 */ /* 0x000fe200078fd8ff */
[----:B------:R1:W2:Y:S01]  /*2960*/  @!P2 LDG.E.U16 R103, [R150.64] ;  /* 0x000000089667a981 */ /* 0x0002a2000c1e1500 */
[----:B0-----:R-:W-:Y:S01]  /*2970*/  IMAD.WIDE R152, R159, 0x2, R90 ;  /* 0x000000029f987825 */ /* 0x001fe200078e025a */
[----:B------:R-:W-:-:S03]  /*2980*/  PRMT R92, RZ, 0x7610, R92 ;  /* 0x00007610ff5c7816 */ /* 0x000fc6000000005c */
[----:B------:R-:W-:Y:S01]  /*2990*/  IMAD.WIDE R158, R158, 0x2, R90 ;  /* 0x000000029e9e7825 */ /* 0x000fe200078e025a */
[----:B------:R-:W-:-:S03]  /*29a0*/  ISETP.GE.AND P2, PT, R160, UR7, PT ;  /* 0x00000007a0007c0c */ /* 0x000fc6000bf46270 */
[----:B------:R-:W-:Y:S01]  /*29b0*/  IMAD R161, R127, c[0x0][0x188], RZ ;  /* 0x000062007fa17a24 */ /* 0x000fe200078e02ff */
[----:B------:R0:W2:Y:S01]  /*29c0*/  @!P1 LDG.E.U16 R105, [R158.64] ;  /* 0x000000089e699981 */ /* 0x0000a2000c1e1500 */
[----:B------:R-:W-:Y:S01]  /*29d0*/  IMAD R160, R126, c[0x0][0x188], RZ ;  /* 0x000062007ea07a24 */ /* 0x000fe200078e02ff */
[----:B------:R-:W-:Y:S01]  /*29e0*/  ISETP.GE.AND P1, PT, R125, UR7, PT ;  /* 0x000000077d007c0c */ /* 0x000fe2000bf26270 */
[----:B-1----:R-:W-:Y:S01]  /*29f0*/  IMAD.WIDE R150, R161, 0x2, R90 ;  /* 0x00000002a1967825 */ /* 0x002fe200078e025a */
[----:B------:R-:W-:Y:S01]  /*2a00*/  PRMT R149, RZ, 0x7610, R149 ;  /* 0x00007610ff957816 */ /* 0x000fe20000000095 */
[----:B------:R1:W2:Y:S02]  /*2a10*/  @!P3 LDG.E.U16 R92, [R152.64] ;  /* 0x00000008985cb981 */ /* 0x0002a4000c1e1500 */
[----:B------:R-:W-:Y:S01]  /*2a20*/  IMAD R162, R124, c[0x0][0x188], RZ ;  /* 0x000062007ca27a24 */ /* 0x000fe200078e02ff */
[----:B------:R-:W-:Y:S02]  /*2a30*/  PRMT R140, RZ, 0x7610, R140 ;  /* 0x00007610ff8c7816 */ /* 0x000fe4000000008c */
[----:B------:R0:W2:Y:S01]  /*2a40*/  @!P0 LDG.E.U16 R149, [R150.64] ;  /* 0x0000000896958981 */ /* 0x0000a2000c1e1500 */
[----:B-1----:R-:W-:-:S04]  /*2a50*/  IMAD.WIDE R152, R160, 0x2, R90 ;  /* 0x00000002a0987825 */ /* 0x002fc800078e025a */
[----:B------:R-:W-:Y:S02]  /*2a60*/  IMAD R160, R125, c[0x0][0x188], RZ ;  /* 0x000062007da07a24 */ /* 0x000fe400078e02ff */
[----:B0-----:R-:W-:-:S04]  /*2a70*/  IMAD.WIDE R150, R162, 0x2, R90 ;  /* 0x00000002a2967825 */ /* 0x001fc800078e025a */
[----:B------:R-:W-:-:S04]  /*2a80*/  IMAD.WIDE R160, R160, 0x2, R90 ;  /* 0x00000002a0a07825 */ /* 0x000fc800078e025a */
[----:B------:R-:W-:Y:S01]  /*2a90*/  IMAD R162, R122, c[0x0][0x188], RZ ;  /* 0x000062007aa27a24 */ /* 0x000fe200078e02ff */
[----:B------:R0:W2:Y:S01]  /*2aa0*/  @!P1 LDG.E.U16 R140, [R160.64] ;  /* 0x00000008a08c9981 */ /* 0x0000a2000c1e1500 */
[----:B------:R-:W-:Y:S01]  /*2ab0*/  ISETP.GE.AND P4, PT, R126, UR7, PT ;  /* 0x000000077e007c0c */ /* 0x000fe2000bf86270 */
[----:B------:R-:W-:Y:S01]  /*2ac0*/  IMAD.WIDE R158, R224, 0x2, R90 ;  /* 0x00000002e09e7825 */ /* 0x000fe200078e025a */
[----:B------:R-:W-:Y:S02]  /*2ad0*/  PRMT R139, RZ, 0x7610, R139 ;  /* 0x00007610ff8b7816 */ /* 0x000fe4000000008b */
[----:B------:R-:W-:-:S04]  /*2ae0*/  PRMT R107, RZ, 0x7610, R107 ;  /* 0x00007610ff6b7816 */ /* 0x000fc8000000006b */
[----:B------:R1:W2:Y:S01]  /*2af0*/  @!P2 LDG.E.U16 R139, [R158.64] ;  /* 0x000000089e8ba981 */ /* 0x0002a2000c1e1500 */
[----:B0-----:R-:W-:-:S03]  /*2b00*/  IMAD.WIDE R160, R162, 0x2, R90 ;  /* 0x00000002a2a07825 */ /* 0x001fc600078e025a */
[----:B------:R-:W0:Y:S01]  /*2b10*/  S2R R162, SR_TID.X ;  /* 0x0000000000a27919 */ /* 0x000e220000002100 */
[----:B------:R-:W-:Y:S02]  /*2b20*/  ISETP.GE.AND P2, PT, R122, UR7, PT ;  /* 0x000000077a007c0c */ /* 0x000fe4000bf46270 */
[C---:B------:R-:W-:Y:S01]  /*2b30*/  ISETP.GE.AND P3, PT, R123.reuse, UR7, PT ;  /* 0x000000077b007c0c */ /* 0x040fe2000bf66270 */
[----:B------:R1:W2:Y:S01]  /*2b40*/  @!P4 LDG.E.U16 R107, [R152.64] ;  /* 0x00000008986bc981 */ /* 0x0002a2000c1e1500 */
[----:B------:R-:W-:Y:S01]  /*2b50*/  ISETP.GE.AND P0, PT, R124, UR7, PT ;  /* 0x000000077c007c0c */ /* 0x000fe2000bf06270 */
[----:B------:R-:W-:Y:S01]  /*2b60*/  IMAD R163, R123, c[0x0][0x188], RZ ;  /* 0x000062007ba37a24 */ /* 0x000fe200078e02ff */
[----:B------:R-:W-:-:S03]  /*2b70*/  PRMT R94, RZ, 0x7610, R94 ;  /* 0x00007610ff5e7816 */ /* 0x000fc6000000005e */
[----:B-1----:R-:W-:Y:S01]  /*2b80*/  IMAD.WIDE R158, R163, 0x2, R90 ;  /* 0x00000002a39e7825 */ /* 0x002fe200078e025a */
[----:B------:R-:W-:Y:S02]  /*2b90*/  PRMT R152, RZ, 0x7610, R152 ;  /* 0x00007610ff987816 */ /* 0x000fe40000000098 */
[----:B------:R-:W-:-:S03]  /*2ba0*/  PRMT R153, RZ, 0x7610, R153 ;  /* 0x00007610ff997816 */ /* 0x000fc60000000099 */
[----:B------:R1:W2:Y:S04]  /*2bb0*/  @!P3 LDG.E.U16 R94, [R158.64] ;  /* 0x000000089e5eb981 */ /* 0x0002a8000c1e1500 */
[----:B------:R1:W2:Y:S01]  /*2bc0*/  @!P2 LDG.E.U16 R152, [R160.64] ;  /* 0x00000008a098a981 */ /* 0x0002a2000c1e1500 */
[----:B------:R-:W-:Y:S02]  /*2bd0*/  ISETP.GE.AND P2, PT, R119, UR7, PT ;  /* 0x0000000777007c0c */ /* 0x000fe4000bf46270 */
[----:B0-----:R-:W-:Y:S01]  /*2be0*/  LEA.HI R162, R162, 0x9c, RZ, 0x1b ;  /* 0x0000009ca2a27811 */ /* 0x001fe200078fd8ff */
[----:B------:R0:W2:Y:S01]  /*2bf0*/  @!P0 LDG.E.U16 R153, [R150.64] ;  /* 0x0000000896998981 */ /* 0x0000a2000c1e1500 */
[----:B------:R-:W-:Y:S01]  /*2c00*/  IMAD R163, R120, c[0x0][0x188], RZ ;  /* 0x0000620078a37a24 */ /* 0x000fe200078e02ff */
[----:B------:R-:W-:-:S02]  /*2c10*/  ISETP.GE.AND P0, PT, R121, UR7, PT ;  /* 0x0000000779007c0c */ /* 0x000fc4000bf06270 */
[----:B------:R-:W-:Y:S01]  /*2c20*/  ISETP.GE.AND P3, PT, R162, UR7, PT ;  /* 0x00000007a2007c0c */ /* 0x000fe2000bf66270 */
[----:B------:R-:W-:Y:S01]  /*2c30*/  IMAD R162, R119, c[0x0][0x188], RZ ;  /* 0x0000620077a27a24 */ /* 0x000fe200078e02ff */
[----:B------:R-:W-:Y:S01]  /*2c40*/  PRMT R100, RZ, 0x7610, R100 ;  /* 0x00007610ff647816 */ /* 0x000fe20000000064 */
[----:B-1----:R-:W-:Y:S01]  /*2c50*/  IMAD.WIDE R160, R163, 0x2, R90 ;  /* 0x00000002a3a07825 */ /* 0x002fe200078e025a */
[----:B------:R-:W-:-:S03]  /*2c60*/  ISETP.GE.AND P1, PT, R120, UR7, PT ;  /* 0x0000000778007c0c */ /* 0x000fc6000bf26270 */
[----:B------:R-:W-:Y:S02]  /*2c70*/  IMAD R164, R121, c[0x0][0x188], RZ ;  /* 0x0000620079a47a24 */ /* 0x000fe400078e02ff */
[----:B------:R-:W-:Y:S01]  /*2c80*/  IMAD.WIDE R162, R162, 0x2, R90 ;  /* 0x00000002a2a27825 */ /* 0x000fe200078e025a */
[----:B------:R-:W-:-:S03]  /*2c90*/  PRMT R97, RZ, 0x7610, R97 ;  /* 0x00007610ff617816 */ /* 0x000fc60000000061 */
[----:B------:R-:W-:Y:S01]  /*2ca0*/  IMAD.WIDE R158, R164, 0x2, R90 ;  /* 0x00000002a49e7825 */ /* 0x000fe200078e025a */
[----:B------:R1:W2:Y:S01]  /*2cb0*/  @!P2 LDG.E.U16 R100, [R162.64] ;  /* 0x00000008a264a981 */ /* 0x0002a2000c1e1500 */
[----:B------:R-:W-:Y:S02]  /*2cc0*/  ISETP.GE.AND P2, PT, R117, UR7, PT ;  /* 0x0000000775007c0c */ /* 0x000fe4000bf46270 */
[----:B0-----:R-:W-:Y:S01]  /*2cd0*/  PRMT R151, RZ, 0x7610, R151 ;  /* 0x00007610ff977816 */ /* 0x001fe20000000097 */
[----:B------:R0:W2:Y:S01]  /*2ce0*/  @!P0 LDG.E.U16 R97, [R158.64] ;  /* 0x000000089e618981 */ /* 0x0000a2000c1e1500 */
[----:B------:R-:W-:-:S04]  /*2cf0*/  PRMT R169, RZ, 0x7610, R169 ;  /* 0x00007610ffa97816 */ /* 0x000fc800000000a9 */
[----:B------:R1:W2:Y:S01]  /*2d00*/  @!P1 LDG.E.U16 R151, [R160.64] ;  /* 0x00000008a0979981 */ /* 0x0002a2000c1e1500 */
[----:B0-----:R-:W-:-:S04]  /*2d10*/  IMAD R158, R117, c[0x0][0x188], RZ ;  /* 0x00006200759e7a24 */ /* 0x001fc800078e02ff */
[----:B-1----:R-:W-:-:S05]  /*2d20*/  IMAD.WIDE R160, R158, 0x2, R90 ;  /* 0x000000029ea07825 */ /* 0x002fca00078e025a */
[----:B------:R0:W2:Y:S01]  /*2d30*/  @!P2 LDG.E.U16 R169, [R160.64] ;  /* 0x00000008a0a9a981 */ /* 0x0000a2000c1e1500 */
[----:B------:R-:W-:Y:S01]  /*2d40*/  PRMT R150, RZ, 0x7610, R150 ;  /* 0x00007610ff967816 */ /* 0x000fe20000000096 */
[----:B------:R-:W-:Y:S01]  /*2d50*/  IMAD.WIDE R164, R225, 0x2, R90 ;  /* 0x00000002e1a47825 */ /* 0x000fe200078e025a */
[----:B------:R-:W-:-:S03]  /*2d60*/  ISETP.GE.AND P1, PT, R118, UR7, PT ;  /* 0x0000000776007c0c */ /* 0x000fc6000bf26270 */
[----:B------:R-:W-:Y:S01]  /*2d70*/  IMAD R159, R118, c[0x0][0x188], RZ ;  /* 0x00006200769f7a24 */ /* 0x000fe200078e02ff */
[----:B------:R1:W2:Y:S04]  /*2d80*/  @!P3 LDG.E.U16 R150, [R164.64] ;  /* 0x00000008a496b981 */ /* 0x0002a8000c1e1500 */
[----:B0-----:R-:W0:Y:S01]  /*2d90*/  S2R R161, SR_TID.X ;  /* 0x0000000000a17919 */ /* 0x001e220000002100 */
[----:B------:R-:W-:Y:S01]  /*2da0*/  ISETP.GE.AND P3, PT, R116, UR7, PT ;  /* 0x0000000774007c0c */ /* 0x000fe2000bf66270 */
[----:B------:R-:W-:Y:S01]  /*2db0*/  IMAD.WIDE R162, R159, 0x2, R90 ;  /* 0x000000029fa27825 */ /* 0x000fe200078e025a */
[----:B------:R-:W-:-:S03]  /*2dc0*/  ISETP.GE.AND P0, PT, R114, UR7, PT ;  /* 0x0000000772007c0c */ /* 0x000fc6000bf06270 */
[----:B------:R-:W-:Y:S01]  /*2dd0*/  IMAD R159, R116, c[0x0][0x188], RZ ;  /* 0x00006200749f7a24 */ /* 0x000fe200078e02ff */
[----:B-1----:R-:W-:Y:S02]  /*2de0*/  PRMT R164, RZ, 0x7610, R164 ;  /* 0x00007610ffa47816 */ /* 0x002fe400000000a4 */
[----:B------:R-:W-:Y:S01]  /*2df0*/  PRMT R165, RZ, 0x7610, R165 ;  /* 0x00007610ffa57816 */ /* 0x000fe200000000a5 */
[----:B------:R-:W-:Y:S01]  /*2e00*/  IMAD.WIDE R158, R159, 0x2, R90 ;  /* 0x000000029f9e7825 */ /* 0x000fe200078e025a */
[----:B------:R-:W-:Y:S02]  /*2e10*/  ISETP.GE.AND P4, PT, R115, UR7, PT ;  /* 0x0000000773007c0c */ /* 0x000fe4000bf86270 */
[----:B------:R1:W2:Y:S01]  /*2e20*/  @!P1 LDG.E.U16 R164, [R162.64] ;  /* 0x00000008a2a49981 */ /* 0x0002a2000c1e1500 */
[----:B------:R-:W-:Y:S01]  /*2e30*/  IMAD R160, R114, c[0x0][0x188], RZ ;  /* 0x0000620072a07a24 */ /* 0x000fe200078e02ff */
[----:B------:R-:W-:Y:S02]  /*2e40*/  ISETP.GE.AND P1, PT, R113, UR7, PT ;  /* 0x0000000771007c0c */ /* 0x000fe4000bf26270 */
[----:B------:R4:W2:Y:S01]  /*2e50*/  @!P3 LDG.E.U16 R165, [R158.64] ;  /* 0x000000089ea5b981 */ /* 0x0008a2000c1e1500 */
[----:B------:R-:W-:-:S02]  /*2e60*/  PRMT R171, RZ, 0x7610, R171 ;  /* 0x00007610ffab7816 */ /* 0x000fc400000000ab */
[----:B------:R-:W-:Y:S02]  /*2e70*/  ISETP.GE.AND P2, PT, R9, UR7, PT ;  /* 0x0000000709007c0c */ /* 0x000fe4000bf46270 */
[----:B0-----:R-:W-:Y:S01]  /*2e80*/  LEA.HI R161, R161, 0xbc, RZ, 0x1b ;  /* 0x000000bca1a17811 */ /* 0x001fe200078fd8ff */
[----:B-1----:R-:W-:Y:S02]  /*2e90*/  IMAD R163, R115, c[0x0][0x188], RZ ;  /* 0x0000620073a37a24 */ /* 0x002fe400078e02ff */
[----:B----4-:R-:W-:Y:S01]  /*2ea0*/  IMAD.WIDE R158, R160, 0x2, R90 ;  /* 0x00000002a09e7825 */ /* 0x010fe200078e025a */
[----:B------:R-:W-:Y:S02]  /*2eb0*/  ISETP.GE.AND P3, PT, R161, UR7, PT ;  /* 0x00000007a1007c0c */ /* 0x000fe4000bf66270 */
[----:B------:R-:W-:Y:S01]  /*2ec0*/  PRMT R170, RZ, 0x7610, R170 ;  /* 0x00007610ffaa7816 */ /* 0x000fe200000000aa */
[----:B------:R-:W-:Y:S01]  /*2ed0*/  IMAD R160, R113, c[0x0][0x188], RZ ;  /* 0x0000620071a07a24 */ /* 0x000fe200078e02ff */
[----:B------:R0:W4:Y:S01]  /*2ee0*/  @!P0 LDG.E.U16 R171, [R158.64] ;  /* 0x000000089eab8981 */ /* 0x000122000c1e1500 */
[----:B------:R-:W-:Y:S01]  /*2ef0*/  IMAD.WIDE R162, R163, 0x2, R90 ;  /* 0x00000002a3a27825 */ /* 0x000fe200078e025a */
[----:B------:R-:W-:-:S03]  /*2f00*/  PRMT R174, RZ, 0x7610, R174 ;  /* 0x00007610ffae7816 */ /* 0x000fc600000000ae */
[----:B------:R-:W-:Y:S01]  /*2f10*/  IMAD R161, R9, c[0x0][0x188], RZ ;  /* 0x0000620009a17a24 */ /* 0x000fe200078e02ff */
[----:B------:R1:W2:Y:S01]  /*2f20*/  @!P4 LDG.E.U16 R170, [R162.64] ;  /* 0x00000008a2aac981 */ /* 0x0002a2000c1e1500 */
[----:B------:R-:W-:Y:S01]  /*2f30*/  ISETP.GE.AND P0, PT, R10, UR7, PT ;  /* 0x000000070a007c0c */ /* 0x000fe2000bf06270 */
[----:B0-----:R-:W-:Y:S01]  /*2f40*/  IMAD.WIDE R158, R160, 0x2, R90 ;  /* 0x00000002a09e7825 */ /* 0x001fe200078e025a */
[----:B------:R-:W-:Y:S02]  /*2f50*/  PRMT R172, RZ, 0x7610, R172 ;  /* 0x00007610ffac7816 */ /* 0x000fe400000000ac */
[----:B------:R-:W-:Y:S01]  /*2f60*/  PRMT R173, RZ, 0x7610, R173 ;  /* 0x00007610ffad7816 */ /* 0x000fe200000000ad */
[--C-:B------:R-:W-:Y:S01]  /*2f70*/  IMAD.WIDE R160, R161, 0x2, R90.reuse ;  /* 0x00000002a1a07825 */ /* 0x100fe200078e025a */
[----:B------:R-:W-:Y:S01]  /*2f80*/  ISETP.GE.AND P4, PT, R11, UR7, PT ;  /* 0x000000070b007c0c */ /* 0x000fe2000bf86270 */
[----:B------:R0:W2:Y:S02]  /*2f90*/  @!P1 LDG.E.U16 R174, [R158.64] ;  /* 0x000000089eae9981 */ /* 0x0000a4000c1e1500 */
[----:B-1----:R-:W-:-:S02]  /*2fa0*/  IMAD.WIDE R162, R227, 0x2, R90 ;  /* 0x00000002e3a27825 */ /* 0x002fc400078e025a */
[----:B------:R1:W2:Y:S04]  /*2fb0*/  @!P2 LDG.E.U16 R172, [R160.64] ;  /* 0x00000008a0aca981 */ /* 0x0002a8000c1e1500 */
[----:B------:R5:W2:Y:S01]  /*2fc0*/  @!P3 LDG.E.U16 R173, [R162.64] ;  /* 0x00000008a2adb981 */ /* 0x000aa2000c1e1500 */
[----:B0-----:R-:W-:Y:S01]  /*2fd0*/  IMAD R159, R10, c[0x0][0x188], RZ ;  /* 0x000062000a9f7a24 */ /* 0x001fe200078e02ff */
[----:B------:R-:W-:Y:S01]  /*2fe0*/  ISETP.GE.AND P1, PT, R12, UR7, PT ;  /* 0x000000070c007c0c */ /* 0x000fe2000bf26270 */
[----:B-1----:R-:W-:Y:S02]  /*2ff0*/  IMAD R161, R11, c[0x0][0x188], RZ ;  /* 0x000062000ba17a24 */ /* 0x002fe400078e02ff */
[----:B------:R-:W-:Y:S01]  /*3000*/  IMAD.WIDE R158, R159, 0x2, R90 ;  /* 0x000000029f9e7825 */ /* 0x000fe200078e025a */
[----:B-----5:R-:W-:-:S02]  /*3010*/  PRMT R162, RZ, 0x7610, R162 ;  /* 0x00007610ffa27816 */ /* 0x020fc400000000a2 */
[----:B------:R-:W-:Y:S01]  /*3020*/  PRMT R163, RZ, 0x7610, R163 ;  /* 0x00007610ffa37816 */ /* 0x000fe200000000a3 */
[----:B------:R-:W-:Y:S01]  /*3030*/  IMAD.WIDE R160, R161, 0x2, R90 ;  /* 0x00000002a1a07825 */ /* 0x000fe200078e025a */
[----:B------:R-:W-:Y:S02]  /*3040*/  ISETP.GE.AND P2, PT, R13, UR7, PT ;  /* 0x000000070d007c0c */ /* 0x000fe4000bf46270 */
[----:B------:R0:W5:Y:S01]  /*3050*/  @!P0 LDG.E.U16 R162, [R158.64] ;  /* 0x000000089ea28981 */ /* 0x000162000c1e1500 */
[----:B------:R-:W-:-:S03]  /*3060*/  PRMT R176, RZ, 0x7610, R176 ;  /* 0x00007610ffb07816 */ /* 0x000fc600000000b0 */
[----:B------:R1:W2:Y:S01]  /*3070*/  @!P4 LDG.E.U16 R163, [R160.64] ;  /* 0x00000008a0a3c981 */ /* 0x0002a2000c1e1500 */
[----:B0-----:R-:W-:Y:S01]  /*3080*/  IMAD R159, R12, c[0x0][0x188], RZ ;  /* 0x000062000c9f7a24 */ /* 0x001fe200078e02ff */
[----:B------:R-:W-:Y:S01]  /*3090*/  ISETP.GE.AND P0, PT, R14, UR7, PT ;  /* 0x000000070e007c0c */ /* 0x000fe2000bf06270 */
[----:B-1----:R-:W-:Y:S02]  /*30a0*/  IMAD R161, R13, c[0x0][0x188], RZ ;  /* 0x000062000da17a24 */ /* 0x002fe400078e02ff */
[----:B------:R-:W-:Y:S01]  /*30b0*/  IMAD.WIDE R158, R159, 0x2, R90 ;  /* 0x000000029f9e7825 */ /* 0x000fe200078e025a */
[----:B------:R-:W-:-:S03]  /*30c0*/  PRMT R177, RZ, 0x7610, R177 ;  /* 0x00007610ffb17816 */ /* 0x000fc600000000b1 */
[----:B------:R-:W-:Y:S01]  /*30d0*/  IMAD.WIDE R160, R161, 0x2, R90 ;  /* 0x00000002a1a07825 */ /* 0x000fe200078e025a */
[----:B------:R0:W2:Y:S04]  /*30e0*/  @!P1 LDG.E.U16 R176, [R158.64] ;  /* 0x000000089eb09981 */ /* 0x0000a8000c1e1500 */
[----:B------:R1:W2:Y:S01]  /*30f0*/  @!P2 LDG.E.U16 R177, [R160.64] ;  /* 0x00000008a0b1a981 */ /* 0x0002a2000c1e1500 */
[----:B0-----:R-:W-:Y:S01]  /*3100*/  IMAD R159, R14, c[0x0][0x188], RZ ;  /* 0x000062000e9f7a24 */ /* 0x001fe200078e02ff */
[----:B------:R-:W-:Y:S02]  /*3110*/  ISETP.GE.AND P1, PT, R15, UR7, PT ;  /* 0x000000070f007c0c */ /* 0x000fe4000bf26270 */
[----:B-1----:R-:W-:Y:S01]  /*3120*/  PRMT R160, RZ, 0x7610, R160 ;  /* 0x00007610ffa07816 */ /* 0x002fe200000000a0 */
[----:B------:R-:W-:Y:S01]  /*3130*/  IMAD.WIDE R158, R159, 0x2, R90 ;  /* 0x000000029f9e7825 */ /* 0x000fe200078e025a */
[----:B------:R-:W-:-:S04]  /*3140*/  PRMT R161, RZ, 0x7610, R161 ;  /* 0x00007610ffa17816 */ /* 0x000fc800000000a1 */
[----:B------:R0:W2:Y:S02]  /*3150*/  @!P0 LDG.E.U16 R160, [R158.64] ;  /* 0x000000089ea08981 */ /* 0x0000a4000c1e1500 */
[----:B0-----:R-:W-:-:S04]  /*3160*/  IMAD R159, R15, c[0x0][0x188], RZ ;  /* 0x000062000f9f7a24 */ /* 0x001fc800078e02ff */
[----:B------:R-:W-:-:S05]  /*3170*/  IMAD.WIDE R158, R159, 0x2, R90 ;  /* 0x000000029f9e7825 */ /* 0x000fca00078e025a */
[----:B------:R0:W2:Y:S04]  /*3180*/  @!P1 LDG.E.U16 R161, [R158.64] ;  /* 0x000000089ea19981 */ /* 0x0000a8000c1e1500 */
[----:B0-----:R-:W0:Y:S01]  /*3190*/  S2R R159, SR_TID.X ;  /* 0x00000000009f7919 */ /* 0x001e220000002100 */
[C---:B------:R-:W-:Y:S02]  /*31a0*/  ISETP.GE.AND P0, PT, R16.reuse, UR7, PT ;  /* 0x0000000710007c0c */ /* 0x040fe4000bf06270 */
[----:B------:R-:W-:Y:S02]  /*31b0*/  PRMT R178, RZ, 0x7610, R178 ;  /* 0x00007610ffb27816 */ /* 0x000fe400000000b2 */
[----:B------:R-:W-:Y:S02]  /*31c0*/  PRMT R179, RZ, 0x7610, R179 ;  /* 0x00007610ffb37816 */ /* 0x000fe400000000b3 */
[----:B0-----:R-:W-:Y:S01]  /*31d0*/  LEA.HI R158, R159, 0xdc, RZ, 0x1b ;  /* 0x000000dc9f9e7811 */ /* 0x001fe200078fd8ff */
[----:B------:R-:W-:-:S03]  /*31e0*/  IMAD R159, R16, c[0x0][0x188], RZ ;  /* 0x00006200109f7a24 */ /* 0x000fc600078e02ff */
[----:B------:R-:W-:Y:S01]  /*31f0*/  ISETP.GE.AND P1, PT, R158, UR7, PT ;  /* 0x000000079e007c0c */ /* 0x000fe2000bf26270 */
[----:B------:R-:W-:-:S05]  /*3200*/  IMAD.WIDE R158, R159, 0x2, R90 ;  /* 0x000000029f9e7825 */ /* 0x000fca00078e025a */
[----:B------:R0:W2:Y:S01]  /*3210*/  @!P0 LDG.E.U16 R178, [R158.64] ;  /* 0x000000089eb28981 */ /* 0x0000a2000c1e1500 */
[----:B------:R-:W-:Y:S01]  /*3220*/  ISETP.GE.AND P0, PT, R17, UR7, PT ;  /* 0x0000000711007c0c */ /* 0x000fe2000bf06270 */
[----:B0-----:R-:W-:Y:S01]  /*3230*/  IMAD.WIDE R158, R228, 0x2, R90 ;  /* 0x00000002e49e7825 */ /* 0x001fe200078e025a */
[----:B------:R-:W-:-:S04]  /*3240*/  PRMT R180, RZ, 0x7610, R180 ;  /* 0x00007610ffb47816 */ /* 0x000fc800000000b4 */
[----:B------:R0:W2:Y:S01]  /*3250*/  @!P1 LDG.E.U16 R179, [R158.64] ;  /* 0x000000089eb39981 */ /* 0x0000a2000c1e1500 */
[----:B------:R-:W-:Y:S01]  /*3260*/  ISETP.GE.AND P1, PT, R18, UR7, PT ;  /* 0x0000000712007c0c */ /* 0x000fe2000bf26270 */
[----:B0-----:R-:W-:-:S04]  /*3270*/  IMAD R159, R17, c[0x0][0x188], RZ ;  /* 0x00006200119f7a24 */ /* 0x001fc800078e02ff */
[----:B------:R-:W-:Y:S01]  /*3280*/  IMAD.WIDE R158, R159, 0x2, R90 ;  /* 0x000000029f9e7825 */ /* 0x000fe200078e025a */
        /* <DEDUP_REMOVED lines=11> */
[----:B------:R0:W3:Y:S01]  /*3340*/  @!P0 LDG.E.U16 R182, [R158.64] ;  /* 0x000000089eb68981 */ /* 0x0000e2000c1e1500 */
        /* <DEDUP_REMOVED lines=9> */
[----:B------:R0:W3:Y:S02]  /*33e0*/  @!P0 LDG.E.U16 R184, [R158.64] ;  /* 0x000000089eb88981 */ /* 0x0000e4000c1e1500 */
[----:B0-----:R-:W-:-:S04]  /*33f0*/  IMAD R159, R22, c[0x0][0x188], RZ ;  /* 0x00006200169f7a24 */ /* 0x001fc800078e02ff */
[----:B------:R-:W-:-:S05]  /*3400*/  IMAD.WIDE R158, R159, 0x2, R90 ;  /* 0x000000029f9e7825 */ /* 0x000fca00078e025a */
[----:B------:R0:W3:Y:S04]  /*3410*/  @!P1 LDG.E.U16 R185, [R158.64] ;  /* 0x000000089eb99981 */ /* 0x0000e8000c1e1500 */
[----:B0-----:R-:W0:Y:S01]  /*3420*/  S2R R159, SR_TID.X ;  /* 0x00000000009f7919 */ /* 0x001e220000002100 */
[----:B------:R-:W-:Y:S02]  /*3430*/  ISETP.GE.AND P0, PT, R23, UR7, PT ;  /* 0x0000000717007c0c */ /* 0x000fe4000bf06270 */
[----:B------:R-:W-:Y:S02]  /*3440*/  PRMT R186, RZ, 0x7610, R186 ;  /* 0x00007610ffba7816 */ /* 0x000fe400000000ba */
[----:B------:R-:W-:Y:S02]  /*3450*/  PRMT R188, RZ, 0x7610, R188 ;  /* 0x00007610ffbc7816 */ /* 0x000fe400000000bc */
[----:B0-----:R-:W-:Y:S01]  /*3460*/  LEA.HI R158, R159, 0xfc, RZ, 0x1b ;  /* 0x000000fc9f9e7811 */ /* 0x001fe200078fd8ff */
[----:B------:R-:W-:-:S03]  /*3470*/  IMAD R159, R23, c[0x0][0x188], RZ ;  /* 0x00006200179f7a24 */ /* 0x000fc600078e02ff */
[----:B------:R-:W-:Y:S01]  /*3480*/  ISETP.GE.AND P1, PT, R158, UR7, PT ;  /* 0x000000079e007c0c */ /* 0x000fe2000bf26270 */
[----:B------:R-:W-:-:S05]  /*3490*/  IMAD.WIDE R158, R159, 0x2, R90 ;  /* 0x000000029f9e7825 */ /* 0x000fca00078e025a */
[----:B------:R0:W4:Y:S02]  /*34a0*/  @!P0 LDG.E.U16 R186, [R158.64] ;  /* 0x000000089eba8981 */ /* 0x000124000c1e1500 */
[----:B0-----:R-:W-:-:S05]  /*34b0*/  IMAD.WIDE R158, R229, 0x2, R90 ;  /* 0x00000002e59e7825 */ /* 0x001fca00078e025a */
[----:B------:R0:W4:Y:S04]  /*34c0*/  @!P1 LDG.E.U16 R188, [R158.64] ;  /* 0x000000089ebc9981 */ /* 0x000128000c1e1500 */
[----:B------:R-:W-:Y:S06]  /*34d0*/  BAR.SYNC.DEFER_BLOCKING 0x0 ;  /* 0x0000000000007b1d */ /* 0x000fec0000010000 */
[----:B0-----:R-:W0:Y:S01]  /*34e0*/  S2R R159, SR_TID.X ;  /* 0x00000000009f7919 */ /* 0x001e220000002100 */
[----:B------:R-:W-:-:S02]  /*34f0*/  IADD3 R158, P1, R60, UR4, RZ ;  /* 0x000000043c9e7c10 */ /* 0x000fc4000ff3e0ff */
[----:B------:R-:W-:Y:S02]  /*3500*/  PRMT R190, RZ, 0x7610, R190 ;  /* 0x00007610ffbe7816 */ /* 0x000fe400000000be */
[----:B0-----:R-:W-:-:S04]  /*3510*/  LOP3.LUT R159, R159, 0x7f, RZ, 0xc0, !PT ;  /* 0x0000007f9f9f7812 */ /* 0x001fc800078ec0ff */
[----:B------:R-:W-:Y:S02]  /*3520*/  ISETP.GE.AND P0, PT, R159, UR7, PT ;  /* 0x000000079f007c0c */ /* 0x000fe4000bf06270 */
[----:B------:R-:W-:Y:S02]  /*3530*/  IADD3.X R159, R61, UR5, RZ, P1, !PT ;  /* 0x000000053d9f7c10 */ /* 0x000fe40008ffe4ff */
[----:B------:R-:W-:-:S09]  /*3540*/  PRMT R192, RZ, 0x7610, R192 ;  /* 0x00007610ffc07816 */ /* 0x000fd200000000c0 */
[----:B------:R0:W4:Y:S02]  /*3550*/  @!P0 LDG.E.U16 R190, [R158.64] ;  /* 0x000000089ebe8981 */ /* 0x000124000c1e1500 */
[----:B0-----:R-:W-:-:S04]  /*3560*/  IADD3 R158, P1, R62, UR4, RZ ;  /* 0x000000043e9e7c10 */ /* 0x001fc8000ff3e0ff */
[----:B------:R-:W-:-:S05]  /*3570*/  IADD3.X R159, R63, UR5, RZ, P1, !PT ;  /* 0x000000053f9f7c10 */ /* 0x000fca0008ffe4ff */
[----:B------:R0:W4:Y:S01]  /*3580*/  @!P0 LDG.E.U16 R192, [R158.64] ;  /* 0x000000089ec08981 */ /* 0x000122000c1e1500 */
[----:B------:R-:W-:Y:S02]  /*3590*/  PRMT R194, RZ, 0x7610, R194 ;  /* 0x00007610ffc27816 */ /* 0x000fe400000000c2 */
        /* <DEDUP_REMOVED lines=17> */
[----:B------:R-:W-:Y:S01]  /*36b0*/  IADD3.X R159, R73, UR5, RZ, P1, !PT ;  /* 0x00000005499f7c10 */ /* 0x000fe20008ffe4ff */
[----:B------:R0:W-:Y:S04]  /*36c0*/  STS.U16 [R3], R175 ;  /* 0x000000af03007388 */ /* 0x0001e80000000400 */
[----:B------:R1:W4:Y:S01]  /*36d0*/  @!P0 LDG.E.U16 R202, [R158.64] ;  /* 0x000000089eca8981 */ /* 0x000322000c1e1500 */
[----:B0-----:R-:W-:Y:S02]  /*36e0*/  PRMT R175, RZ, 0x7610, R175 ;  /* 0x00007610ffaf7816 */ /* 0x001fe400000000af */
[----:B-1----:R-:W-:-:S04]  /*36f0*/  IADD3 R158, P1, R74, UR4, RZ ;  /* 0x000000044a9e7c10 */ /* 0x002fc8000ff3e0ff */
[----:B------:R-:W-:Y:S01]  /*3700*/  IADD3.X R159, R75, UR5, RZ, P1, !PT ;  /* 0x000000054b9f7c10 */ /* 0x000fe20008ffe4ff */
[----:B--2---:R0:W-:Y:S04]  /*3710*/  STS.U16 [R3+0x200], R168 ;  /* 0x000200a803007388 */ /* 0x0041e80000000400 */
[----:B------:R1:W2:Y:S01]  /*3720*/  @!P0 LDG.E.U16 R175, [R158.64] ;  /* 0x000000089eaf8981 */ /* 0x0002a2000c1e1500 */
[----:B0-----:R-:W-:Y:S02]  /*3730*/  PRMT R168, RZ, 0x7610, R168 ;  /* 0x00007610ffa87816 */ /* 0x001fe400000000a8 */
[----:B-1----:R-:W-:-:S04]  /*3740*/  IADD3 R158, P1, R76, UR4, RZ ;  /* 0x000000044c9e7c10 */ /* 0x002fc8000ff3e0ff */
[----:B------:R-:W-:Y:S01]  /*3750*/  IADD3.X R159, R77, UR5, RZ, P1, !PT ;  /* 0x000000054d9f7c10 */ /* 0x000fe20008ffe4ff */
[----:B------:R0:W-:Y:S04]  /*3760*/  STS.U16 [R3+0x400], R167 ;  /* 0x000400a703007388 */ /* 0x0001e80000000400 */
        /* <DEDUP_REMOVED lines=8> */
[----:B------:R-:W-:-:S05]  /*37f0*/  IADD3.X R159, R81, UR5, RZ, P1, !PT ;  /* 0x00000005519f7c10 */ /* 0x000fca0008ffe4ff */
[----:B------:R0:W2:Y:S01]  /*3800*/  @!P0 LDG.E.U16 R166, [R158.64] ;  /* 0x000000089ea68981 */ /* 0x0000a2000c1e1500 */
[----:B------:R-:W-:-:S03]  /*3810*/  PRMT R213, RZ, 0x7610, R213 ;  /* 0x00007610ffd57816 */ /* 0x000fc600000000d5 */
[----:B------:R1:W-:Y:S01]  /*3820*/  STS.U16 [R3+0xa00], R156 ;  /* 0x000a009c03007388 */ /* 0x0003e20000000400 */
[----:B0-----:R-:W-:-:S04]  /*3830*/  IADD3 R158, P1, R82, UR4, RZ ;  /* 0x00000004529e7c10 */ /* 0x001fc8000ff3e0ff */
[----:B------:R-:W-:Y:S02]  /*3840*/  IADD3.X R159, R83, UR5, RZ, P1, !PT ;  /* 0x00000005539f7c10 */ /* 0x000fe40008ffe4ff */
[----:B-1----:R-:W-:Y:S01]  /*3850*/  IADD3 R156, P1, R84, UR4, RZ ;  /* 0x00000004549c7c10 */ /* 0x002fe2000ff3e0ff */
[----:B------:R0:W-:Y:S04]  /*3860*/  STS.U16 [R3+0x800], R157 ;  /* 0x0008009d03007388 */ /* 0x0001e80000000400 */
[----:B------:R1:W2:Y:S01]  /*3870*/  @!P0 LDG.E.U16 R213, [R158.64] ;  /* 0x000000089ed58981 */ /* 0x0002a2000c1e1500 */
[----:B0-----:R-:W-:Y:S02]  /*3880*/  IADD3.X R157, R85, UR5, RZ, P1, !PT ;  /* 0x00000005559d7c10 */ /* 0x001fe40008ffe4ff */
[----:B-1----:R-:W-:-:S02]  /*3890*/  PRMT R158, RZ, 0x7610, R158 ;  /* 0x00007610ff9e7816 */ /* 0x002fc4000000009e */
[----:B------:R-:W-:-:S04]  /*38a0*/  PRMT R159, RZ, 0x7610, R159 ;  /* 0x00007610ff9f7816 */ /* 0x000fc8000000009f */
[----:B------:R0:W2:Y:S04]  /*38b0*/  @!P0 LDG.E.U16 R158, [R156.64] ;  /* 0x000000089c9e8981 */ /* 0x0000a8000c1e1500 */
[----:B---3--:R1:W-:Y:S01]  /*38c0*/  STS.U16 [R3+0xe00], R154 ;  /* 0x000e009a03007388 */ /* 0x0083e20000000400 */
[----:B0-----:R-:W-:-:S04]  /*38d0*/  IADD3 R156, P1, R86, UR4, RZ ;  /* 0x00000004569c7c10 */ /* 0x001fc8000ff3e0ff */
[----:B------:R-:W-:Y:S02]  /*38e0*/  IADD3.X R157, R87, UR5, RZ, P1, !PT ;  /* 0x00000005579d7c10 */ /* 0x000fe40008ffe4ff */
[----:B-1----:R-:W-:Y:S01]  /*38f0*/  IADD3 R154, P1, R88, UR4, RZ ;  /* 0x00000004589a7c10 */ /* 0x002fe2000ff3e0ff */
[----:B------:R0:W-:Y:S04]  /*3900*/  STS.U16 [R3+0xc00], R155 ;  /* 0x000c009b03007388 */ /* 0x0001e80000000400 */
[----:B------:R1:W3:Y:S01]  /*3910*/  @!P0 LDG.E.U16 R159, [R156.64] ;  /* 0x000000089c9f8981 */ /* 0x0002e2000c1e1500 */
[----:B0-----:R-:W-:Y:S02]  /*3920*/  IADD3.X R155, R89, UR5, RZ, P1, !PT ;  /* 0x00000005599b7c10 */ /* 0x001fe40008ffe4ff */
[----:B-1----:R-:W-:-:S02]  /*3930*/  PRMT R156, RZ, 0x7610, R156 ;  /* 0x00007610ff9c7816 */ /* 0x002fc4000000009c */
[----:B------:R-:W-:-:S04]  /*3940*/  PRMT R157, RZ, 0x7610, R157 ;  /* 0x00007610ff9d7816 */ /* 0x000fc8000000009d */
[----:B------:R0:W2:Y:S02]  /*3950*/  @!P0 LDG.E.U16 R156, [R154.64] ;  /* 0x000000089a9c8981 */ /* 0x0000a4000c1e1500 */
[----:B0-----:R-:W-:-:S04]  /*3960*/  IADD3 R154, P1, R58, UR4, RZ ;  /* 0x000000043a9a7c10 */ /* 0x001fc8000ff3e0ff */
[----:B------:R-:W-:-:S05]  /*3970*/  IADD3.X R155, R59, UR5, RZ, P1, !PT ;  /* 0x000000053b9b7c10 */ /* 0x000fca0008ffe4ff */
[----:B------:R0:W2:Y:S01]  /*3980*/  @!P0 LDG.E.U16 R157, [R154.64] ;  /* 0x000000089a9d8981 */ /* 0x0000a2000c1e1500 */
[----:B------:R-:W-:-:S03]  /*3990*/  ISETP.GE.AND P0, PT, R220, UR7, PT ;  /* 0x00000007dc007c0c */ /* 0x000fc6000bf06270 */
[----:B------:R1:W-:Y:S01]  /*39a0*/  STS.U16 [R3+0x1200], R93 ;  /* 0x0012005d03007388 */ /* 0x0003e20000000400 */
[----:B0-----:R-:W-:Y:S02]  /*39b0*/  IADD3 R154, P1, R28, UR4, RZ ;  /* 0x000000041c9a7c10 */ /* 0x001fe4000ff3e0ff */
[----:B-1----:R-:W-:Y:S02]  /*39c0*/  PRMT R93, RZ, 0x7610, R93 ;  /* 0x00007610ff5d7816 */ /* 0x002fe4000000005d */
[----:B------:R-:W-:-:S05]  /*39d0*/  IADD3.X R155, R29, UR5, RZ, P1, !PT ;  /* 0x000000051d9b7c10 */ /* 0x000fca0008ffe4ff */
[----:B------:R0:W2:Y:S01]  /*39e0*/  @!P0 LDG.E.U16 R93, [R154.64] ;  /* 0x000000089a5d8981 */ /* 0x0000a2000c1e1500 */
[----:B------:R-:W-:Y:S02]  /*39f0*/  PRMT R226, RZ, 0x7610, R226 ;  /* 0x00007610ffe27816 */ /* 0x000fe400000000e2 */
[----:B0-----:R-:W-:-:S04]  /*3a00*/  IADD3 R154, P1, R30, UR4, RZ ;  /* 0x000000041e9a7c10 */ /* 0x001fc8000ff3e0ff */
        /* <DEDUP_REMOVED lines=24> */
[----:B-1----:R-:W-:Y:S01]  /*3b90*/  IADD3 R154, P1, R40, UR4, RZ ;  /* 0x00000004289a7c10 */ /* 0x002fe2000ff3e0ff */
[----:B------:R0:W-:Y:S03]  /*3ba0*/  STS.U16 [R3+0x2000], R140 ;  /* 0x0020008c03007388 */ /* 0x0001e60000000400 */
[----:B------:R-:W-:Y:S01]  /*3bb0*/  IADD3.X R155, R41, UR5, RZ, P1, !PT ;  /* 0x00000005299b7c10 */ /* 0x000fe20008ffe4ff */
[----:B------:R1:W-:Y:S04]  /*3bc0*/  STS.U16 [R3+0x1000], R141 ;  /* 0x0010008d03007388 */ /* 0x0003e80000000400 */
[----:B------:R4:W2:Y:S01]  /*3bd0*/  @!P0 LDG.E.U16 R107, [R154.64] ;  /* 0x000000089a6b8981 */ /* 0x0008a2000c1e1500 */
[----:B0-----:R-:W-:-:S03]  /*3be0*/  IADD3 R140, P1, R42, UR4, RZ ;  /* 0x000000042a8c7c10 */ /* 0x001fc6000ff3e0ff */
[----:B------:R0:W-:Y:S01]  /*3bf0*/  STS.U16 [R3+0x2200], R94 ;  /* 0x0022005e03007388 */ /* 0x0001e20000000400 */
[----:B-1----:R-:W-:Y:S02]  /*3c00*/  IADD3.X R141, R43, UR5, RZ, P1, !PT ;  /* 0x000000052b8d7c10 */ /* 0x002fe40008ffe4ff */
[----:B----4-:R-:W-:Y:S01]  /*3c10*/  PRMT R154, RZ, 0x7610, R154 ;  /* 0x00007610ff9a7816 */ /* 0x010fe2000000009a */
[----:B------:R1:W-:Y:S01]  /*3c20*/  STS.U16 [R3+0x1400], R95 ;  /* 0x0014005f03007388 */ /* 0x0003e20000000400 */
[----:B0-----:R-:W-:-:S04]  /*3c30*/  IADD3 R94, P1, R44, UR4, RZ ;  /* 0x000000042c5e7c10 */ /* 0x001fc8000ff3e0ff */
[----:B------:R0:W4:Y:S01]  /*3c40*/  @!P0 LDG.E.U16 R154, [R140.64] ;  /* 0x000000088c9a8981 */ /* 0x000122000c1e1500 */
[----:B-1----:R-:W-:Y:S02]  /*3c50*/  IADD3.X R95, R45, UR5, RZ, P1, !PT ;  /* 0x000000052d5f7c10 */ /* 0x002fe40008ffe4ff */
[----:B0-----:R-:W-:Y:S01]  /*3c60*/  PRMT R140, RZ, 0x7610, R140 ;  /* 0x00007610ff8c7816 */ /* 0x001fe2000000008c */
[----:B------:R0:W-:Y:S05]  /*3c70*/  STS.U16 [R3+0x2400], R97 ;  /* 0x0024006103007388 */ /* 0x0001ea0000000400 */
[----:B------:R1:W2:Y:S01]  /*3c80*/  @!P0 LDG.E.U16 R140, [R94.64] ;  /* 0x000000085e8c8981 */ /* 0x0002a2000c1e1500 */
[----:B0-----:R-:W-:-:S02]  /*3c90*/  PRMT R97, RZ, 0x7610, R97 ;  /* 0x00007610ff617816 */ /* 0x001fc40000000061 */
[----:B-1----:R-:W-:-:S04]  /*3ca0*/  IADD3 R94, P1, R46, UR4, RZ ;  /* 0x000000042e5e7c10 */ /* 0x002fc8000ff3e0ff */
[----:B------:R-:W-:Y:S01]  /*3cb0*/  IADD3.X R95, R47, UR5, RZ, P1, !PT ;  /* 0x000000052f5f7c10 */ /* 0x000fe20008ffe4ff */
[----:B------:R0:W-:Y:S04]  /*3cc0*/  STS.U16 [R3+0x2600], R100 ;  /* 0x0026006403007388 */ /* 0x0001e80000000400 */
[----:B------:R1:W3:Y:S01]  /*3cd0*/  @!P0 LDG.E.U16 R97, [R94.64] ;  /* 0x000000085e618981 */ /* 0x0002e2000c1e1500 */
[----:B0-----:R-:W-:Y:S02]  /*3ce0*/  PRMT R100, RZ, 0x7610, R100 ;  /* 0x00007610ff647816 */ /* 0x001fe40000000064 */
[----:B-1----:R-:W-:-:S04]  /*3cf0*/  IADD3 R94, P1, R48, UR4, RZ ;  /* 0x00000004305e7c10 */ /* 0x002fc8000ff3e0ff */
[----:B------:R-:W-:-:S05]  /*3d00*/  IADD3.X R95, R49, UR5, RZ, P1, !PT ;  /* 0x00000005315f7c10 */ /* 0x000fca0008ffe4ff */
[----:B------:R0:W3:Y:S01]  /*3d10*/  @!P0 LDG.E.U16 R100, [R94.64] ;  /* 0x000000085e648981 */ /* 0x0000e2000c1e1500 */
[----:B------:R-:W-:Y:S02]  /*3d20*/  PRMT R141, RZ, 0x7610, R141 ;  /* 0x00007610ff8d7816 */ /* 0x000fe4000000008d */
[----:B0-----:R-:W-:-:S04]  /*3d30*/  IADD3 R94, P1, R50, UR4, RZ ;  /* 0x00000004325e7c10 */ /* 0x001fc8000ff3e0ff */
[----:B------:R-:W-:-:S05]  /*3d40*/  IADD3.X R95, R51, UR5, RZ, P1, !PT ;  /* 0x00000005335f7c10 */ /* 0x000fca0008ffe4ff */
[----:B------:R0:W3:Y:S01]  /*3d50*/  @!P0 LDG.E.U16 R141, [R94.64] ;  /* 0x000000085e8d8981 */ /* 0x0000e2000c1e1500 */
[----:B------:R-:W-:Y:S02]  /*3d60*/  PRMT R155, RZ, 0x7610, R155 ;  /* 0x00007610ff9b7816 */ /* 0x000fe4000000009b */
[----:B0-----:R-:W-:-:S04]  /*3d70*/  IADD3 R94, P1, R52, UR4, RZ ;  /* 0x00000004345e7c10 */ /* 0x001fc8000ff3e0ff */
[----:B------:R-:W-:Y:S01]  /*3d80*/  IADD3.X R95, R53, UR5, RZ, P1, !PT ;  /* 0x00000005355f7c10 */ /* 0x000fe20008ffe4ff */
[----:B------:R0:W-:Y:S04]  /*3d90*/  STS.U16 [R3+0x2800], R164 ;  /* 0x002800a403007388 */ /* 0x0001e80000000400 */
[----:B------:R1:W3:Y:S01]  /*3da0*/  @!P0 LDG.E.U16 R155, [R94.64] ;  /* 0x000000085e9b8981 */ /* 0x0002e2000c1e1500 */
[----:B0-----:R-:W-:Y:S02]  /*3db0*/  PRMT R164, RZ, 0x7610, R164 ;  /* 0x00007610ffa47816 */ /* 0x001fe400000000a4 */
[----:B-1----:R-:W-:-:S04]  /*3dc0*/  IADD3 R94, P1, R54, UR4, RZ ;  /* 0x00000004365e7c10 */ /* 0x002fc8000ff3e0ff */
[----:B------:R-:W-:Y:S01]  /*3dd0*/  IADD3.X R95, R55, UR5, RZ, P1, !PT ;  /* 0x00000005375f7c10 */ /* 0x000fe20008ffe4ff */
[----:B------:R0:W-:Y:S04]  /*3de0*/  STS.U16 [R3+0x2a00], R165 ;  /* 0x002a00a503007388 */ /* 0x0001e80000000400 */
[----:B------:R1:W3:Y:S01]  /*3df0*/  @!P0 LDG.E.U16 R164, [R94.64] ;  /* 0x000000085ea48981 */ /* 0x0002e2000c1e1500 */
[----:B0-----:R-:W-:Y:S02]  /*3e00*/  PRMT R165, RZ, 0x7610, R165 ;  /* 0x00007610ffa57816 */ /* 0x001fe400000000a5 */
[----:B-1----:R-:W-:-:S04]  /*3e10*/  IADD3 R94, P1, R56, UR4, RZ ;  /* 0x00000004385e7c10 */ /* 0x002fc8000ff3e0ff */
[----:B------:R-:W-:Y:S01]  /*3e20*/  IADD3.X R95, R57, UR5, RZ, P1, !PT ;  /* 0x00000005395f7c10 */ /* 0x000fe20008ffe4ff */
[----:B-----5:R0:W-:Y:S04]  /*3e30*/  STS.U16 [R3+0x3000], R162 ;  /* 0x003000a203007388 */ /* 0x0201e80000000400 */
[----:B------:R1:W5:Y:S01]  /*3e40*/  @!P0 LDG.E.U16 R165, [R94.64] ;  /* 0x000000085ea58981 */ /* 0x000362000c1e1500 */
[----:B0-----:R-:W-:Y:S02]  /*3e50*/  PRMT R162, RZ, 0x7610, R162 ;  /* 0x00007610ffa27816 */ /* 0x001fe400000000a2 */
[----:B-1----:R-:W-:-:S04]  /*3e60*/  IADD3 R94, P1, R26, UR4, RZ ;  /* 0x000000041a5e7c10 */ /* 0x002fc8000ff3e0ff */
[----:B------:R-:W-:-:S05]  /*3e70*/  IADD3.X R95, R27, UR5, RZ, P1, !PT ;  /* 0x000000051b5f7c10 */ /* 0x000fca0008ffe4ff */
[----:B------:R-:W4:Y:S04]  /*3e80*/  @!P0 LDG.E.U16 R162, [R94.64] ;  /* 0x000000085ea28981 */ /* 0x000f28000c1e1500 */
[----:B------:R-:W-:Y:S04]  /*3e90*/  STS.U16 [R3+0x2c00], R171 ;  /* 0x002c00ab03007388 */ /* 0x000fe80000000400 */
        /* <DEDUP_REMOVED lines=41> */
[----:B--2---:R-:W-:Y:S04]  /*4130*/  STS.U16 [R24+0x4000], R156 ;  /* 0x0040009c18007388 */ /* 0x004fe80000000400 */
[----:B------:R-:W-:Y:S04]  /*4140*/  STS.U16 [R24+0x5100], R107 ;  /* 0x0051006b18007388 */ /* 0x000fe80000000400 */
[----:B-----5:R-:W-:Y:S04]  /*4150*/  STS.U16 [R24+0x4100], R165 ;  /* 0x004100a518007388 */ /* 0x020fe80000000400 */
[----:B---3--:R-:W-:Y:S04]  /*4160*/  STS.U16 [R219+0x4200], R159 ;  /* 0x0042009fdb007388 */ /* 0x008fe80000000400 */
        /* <DEDUP_REMOVED lines=24> */
[----:B----4-:R-:W-:Y:S04]  /*42f0*/  STS.U16 [R212+0x4f00], R154 ;  /* 0x004f009ad4007388 */ /* 0x010fe80000000400 */
[----:B------:R-:W-:Y:S04]  /*4300*/  STS.U16 [R212+0x5e00], R157 ;  /* 0x005e009dd4007388 */ /* 0x000fe80000000400 */
[----:B------:R-:W-:Y:S04]  /*4310*/  STS.U16 [R212+0x5f00], R162 ;  /* 0x005f00a2d4007388 */ /* 0x000fe80000000400 */
[----:B------:R-:W-:Y:S06]  /*4320*/  BAR.SYNC.DEFER_BLOCKING 0x0 ;  /* 0x0000000000007b1d */ /* 0x000fec0000010000 */
[----:B------:R-:W-:Y:S04]  /*4330*/  LDSM.16.MT88.4 R92, [R0] ;  /* 0x00000000005c783b */ /* 0x000fe80000004200 */
[----:B------:R-:W0:Y:S04]  /*4340*/  LDSM.16.M88.4 R100, [R2+0x4000] ;  /* 0x004000000264783b */ /* 0x000e280000000200 */
[----:B------:R-:W1:Y:S04]  /*4350*/  LDSM.16.MT88.4 R104, [R0+0x400] ;  /* 0x000400000068783b */ /* 0x000e680000004200 */
[----:B------:R-:W-:Y:S01]  /*4360*/  LDSM.16.M88.4 R96, [R211+0x4000] ;  /* 0x00400000d360783b */ /* 0x000fe20000000200 */
[----:B0-----:R-:W-:Y:S03]  /*4370*/  HMMA.16816.F32.BF16 R108, R92, R100, R108 ;  /* 0x000000645c6c723c */ /* 0x001fe6000004186c */
[----:B------:R-:W0:Y:S11]  /*4380*/  LDSM.16.MT88.4 R92, [R0+0x800] ;  /* 0x00080000005c783b */ /* 0x000e360000004200 */
[----:B------:R-:W-:Y:S10]  /*4390*/  @!UPT UIADD3 URZ, URZ, URZ, URZ ;  /* 0x0000003f3f3ff290 */ /* 0x000ff4000fffe03f */
[----:B-1----:R-:W-:Y:S01]  /*43a0*/  HMMA.16816.F32.BF16 R108, R104, R102, R108 ;  /* 0x00000066686c723c */ /* 0x002fe2000004186c */
[----:B------:R-:W1:Y:S04]  /*43b0*/  LDSM.16.MT88.4 R100, [R0+0xc00] ;  /* 0x000c00000064783b */ /* 0x000e680000004200 */
[----:B------:R-:W-:Y:S11]  /*43c0*/  LDSM.16.M88.4 R104, [R2+0x4080] ;  /* 0x004080000268783b */ /* 0x000ff60000000200 */
[----:B------:R-:W-:Y:S08]  /*43d0*/  @!UPT UIADD3 URZ, URZ, URZ, URZ ;  /* 0x0000003f3f3ff290 */ /* 0x000ff0000fffe03f */
[----:B0-----:R-:W-:Y:S01]  /*43e0*/  HMMA.16816.F32.BF16 R108, R92, R96, R108 ;  /* 0x000000605c6c723c */ /* 0x001fe2000004186c */
[----:B------:R-:W0:Y:S11]  /*43f0*/  LDSM.16.MT88.4 R92, [R0+0x1000] ;  /* 0x00100000005c783b */ /* 0x000e360000004200 */
[----:B------:R-:W-:Y:S11]  /*4400*/  @!UPT UIADD3 URZ, URZ, URZ, URZ ;  /* 0x0000003f3f3ff290 */ /* 0x000ff6000fffe03f */
[----:B------:R-:W-:Y:S01]  /*4410*/  @!UPT UIADD3 URZ, URZ, URZ, URZ ;  /* 0x0000003f3f3ff290 */ /* 0x000fe2000fffe03f */
        /* <DEDUP_REMOVED lines=34> */
[----:B------:R-:W-:Y:S11]  /*4640*/  LDSM.16.MT88.4 R100, [R0+0x3800] ;  /* 0x003800000064783b */ /* 0x000ff60000004200 */
[----:B------:R-:W-:Y:S08]  /*4650*/  @!UPT UIADD3 URZ, URZ, URZ, URZ ;  /* 0x0000003f3f3ff290 */ /* 0x000ff0000fffe03f */
[----:B0-----:R-:W-:Y:S01]  /*4660*/  HMMA.16816.F32.BF16 R92, R92, R104, R108 ;  /* 0x000000685c5c723c */ /* 0x001fe2000004186c */
[----:B------:R-:W0:Y:S11]  /*4670*/  LDSM.16.M88.4 R108, [R211+0x4180] ;  /* 0x00418000d36c783b */ /* 0x000e360000000200 */
[----:B------:R-:W-:Y:S11]  /*4680*/  @!UPT UIADD3 URZ, URZ, URZ, URZ ;  /* 0x0000003f3f3ff290 */ /* 0x000ff6000fffe03f */
[----:B------:R-:W-:Y:S01]  /*4690*/  @!UPT UIADD3 URZ, URZ, URZ, URZ ;  /* 0x0000003f3f3ff290 */ /* 0x000fe2000fffe03f */
[----:B-1----:R-:W-:Y:S01]  /*46a0*/  HMMA.16816.F32.BF16 R92, R96, R106, R92 ;  /* 0x0000006a605c723c */ /* 0x002fe2000004185c */
[----:B------:R-:W1:Y:S01]  /*46b0*/  LDSM.16.MT88.4 R96, [R0+0x3c00] ;  /* 0x003c00000060783b */ /* 0x000e620000004200 */
[----:B------:R-:W-:Y:S01]  /*46c0*/  IADD3 R25, R25, -0x1, RZ ;  /* 0xffffffff19197810 */ /* 0x000fe20007ffe0ff */
[----:B------:R-:W-:-:S03]  /*46d0*/  IMAD.MOV.U32 R171, RZ, RZ, c[0x0][0x188] ;  /* 0x00006200ffab7624 */ /* 0x000fc600078e00ff */
[----:B------:R-:W-:Y:S11]  /*46e0*/  ISETP.NE.U32.AND P0, PT, R25, RZ, PT ;  /* 0x000000ff1900720c */ /* 0x000ff60003f05070 */
[----:B------:R-:W-:Y:S07]  /*46f0*/  @!UPT UIADD3 URZ, URZ, URZ, URZ ;  /* 0x0000003f3f3ff290 */ /* 0x000fee000fffe03f */
[----:B0-----:R-:W-:Y:S01]  /*4700*/  HMMA.16816.F32.BF16 R92, R100, R108, R92 ;  /* 0x0000006c645c723c */ /* 0x001fe2000004185c */
[----:B------:R-:W-:Y:S01]  /*4710*/  IMAD.SHL.U32 R171, R171, 0x100, RZ ;  /* 0x00000100abab7824 */ /* 0x000fe200078e00ff */
[----:B------:R-:W-:Y:S02]  /*4720*/  UIADD3 UR7, UR7, -0x100, URZ ;  /* 0xffffff0007077890 */ /* 0x000fe4000fffe03f */
[----:B------:R-:W-:Y:S01]  /*4730*/  UIMAD.WIDE UR4, UR6, 0x2, UR4 ;  /* 0x00000002060478a5 */ /* 0x000fe2000f8e0204 */
[----:B------:R-:W-:Y:S11]  /*4740*/  IMAD.WIDE R90, R171, 0x2, R90 ;  /* 0x00000002ab5a7825 */ /* 0x000ff600078e025a */
[----:B------:R-:W-:Y:S08]  /*4750*/  @!UPT UIADD3 URZ, URZ, URZ, URZ ;  /* 0x0000003f3f3ff290 */ /* 0x000ff0000fffe03f */
[----:B-1----:R-:W-:Y:S07]  /*4760*/  HMMA.16816.F32.BF16 R108, R96, R110, R92 ;  /* 0x0000006e606c723c */ /* 0x002fee000004185c */
[----:B------:R-:W-:Y:S01]  /*4770*/  IMAD.MOV.U32 R92, RZ, RZ, R90 ;  /* 0x000000ffff5c7224 */ /* 0x000fe200078e005a */
[----:B------:R-:W-:Y:S01]  /*4780*/  @!P0 CALL.REL.NOINC `(.L_x_1) ;  /* 0x0000001000008944 */ /* 0x000fe20003c00000 */
[----:B------:R-:W-:Y:S05]  /*4790*/  BRA `(.L_x_2) ;  /* 0xffffda1000007947 */ /* 0x000fea000383ffff */
.L_x_1:
[----:B------:R-:W-:-:S04]  /*47a0*/  NOP ;  /* 0x0000000000007918 */ /* 0x000fc80000000000 */
[----:B------:R-:W-:-:S11]  /*47b0*/  NOP ;  /* 0x0000000000007918 */ /* 0x000fd60000000000 */
[----:B------:R-:W-:Y:S02]  /*47c0*/  F2FP.BF16.PACK_AB R108, R109, R108 ;  /* 0x0000006c6d6c723e */ /* 0x000fe400000010ff */
[----:B------:R-:W-:-:S07]  /*47d0*/  F2FP.BF16.PACK_AB R110, R111, R110 ;  /* 0x0000006e6f6e723e */ /* 0x000fce00000010ff */
.L_x_0:
[----:B------:R-:W0:Y:S01]  /*47e0*/  S2R R10, SR_TID.X ;  /* 0x00000000000a7919 */ /* 0x000e220000002100 */
[----:B------:R-:W-:-:S03]  /*47f0*/  LOP3.LUT R0, R6, 0x60, RZ, 0xc0, !PT ;  /* 0x0000006006007812 */ /* 0x000fc600078ec0ff */
[----:B------:R-:W-:Y:S01]  /*4800*/  BAR.SYNC.DEFER_BLOCKING 0x0 ;  /* 0x0000000000007b1d */ /* 0x000fe20000010000 */
[----:B------:R-:W-:Y:S02]  /*4810*/  ISETP.NE.U32.AND P0, PT, R7, RZ, PT ;  /* 0x000000ff0700720c */ /* 0x000fe40003f05070 */
[----:B------:R-:W-:Y:S02]  /*4820*/  LOP3.LUT R6, R6, 0x300, RZ, 0xc0, !PT ;  /* 0x0000030006067812 */ /* 0x000fe400078ec0ff */
[----:B------:R-:W-:Y:S02]  /*4830*/  SEL R2, RZ, 0x240, !P0 ;  /* 0x00000240ff027807 */ /* 0x000fe40004000000 */
[C---:B------:R-:W-:Y:S01]  /*4840*/  ISETP.GE.AND P0, PT, R4.reuse, c[0x0][0x178], PT ;  /* 0x00005e0004007a0c */ /* 0x040fe20003f06270 */
[----:B------:R-:W-:Y:S01]  /*4850*/  IMAD R4, R4, c[0x0][0x194], RZ ;  /* 0x0000650004047a24 */ /* 0x000fe200078e02ff */
[----:B0-----:R-:W-:Y:S02]  /*4860*/  LOP3.LUT R3, R0, 0x1c, R10, 0xf8, !PT ;  /* 0x0000001c00037812 */ /* 0x001fe400078ef80a */
[----:B------:R-:W-:-:S02]  /*4870*/  LOP3.LUT R9, R10, 0x1f, RZ, 0xc0, !PT ;  /* 0x0000001f0a097812 */ /* 0x000fc400078ec0ff */
[----:B------:R-:W-:Y:S02]  /*4880*/  LOP3.LUT R0, R10, 0x20, RZ, 0xc0, !PT ;  /* 0x000000200a007812 */ /* 0x000fe400078ec0ff */
[----:B------:R-:W-:Y:S01]  /*4890*/  LOP3.LUT R3, R3, R2, RZ, 0x3c, !PT ;  /* 0x0000000203037212 */ /* 0x000fe200078e3cff */
[----:B------:R-:W-:Y:S01]  /*48a0*/  IMAD R6, R9, 0x4, R6 ;  /* 0x0000000409067824 */ /* 0x000fe200078e0206 */
[----:B------:R-:W-:Y:S02]  /*48b0*/  SHF.R.U32.HI R9, RZ, 0x4, R0 ;  /* 0x00000004ff097819 */ /* 0x000fe40000011600 */
[----:B------:R-:W-:Y:S01]  /*48c0*/  LOP3.LUT R2, R5, 0x4, R8, 0xfe, !PT ;  /* 0x0000000405027812 */ /* 0x000fe200078efe08 */
[----:B------:R-:W-:Y:S01]  /*48d0*/  IMAD R7, R0, 0x4, R3 ;  /* 0x0000000400077824 */ /* 0x000fe200078e0203 */
[----:B------:R-:W-:Y:S02]  /*48e0*/  LOP3.LUT R6, R9, R6, R210, 0xf6, !PT ;  /* 0x0000000609067212 */ /* 0x000fe400078ef6d2 */
[----:B------:R-:W-:-:S02]  /*48f0*/  LOP3.LUT R3, R5, R8, RZ, 0xfc, !PT ;  /* 0x0000000805037212 */ /* 0x000fc400078efcff */
[----:B------:R-:W-:Y:S01]  /*4900*/  LOP3.LUT R9, R7, 0x20, RZ, 0x3c, !PT ;  /* 0x0000002007097812 */ /* 0x000fe200078e3cff */
[----:B------:R0:W-:Y:S01]  /*4910*/  STS [R7], R108 ;  /* 0x0000006c07007388 */ /* 0x0001e20000000800 */
[----:B------:R-:W-:Y:S02]  /*4920*/  LOP3.LUT R10, R6, 0x40, RZ, 0x3c, !PT ;  /* 0x00000040060a7812 */ /* 0x000fe400078e3cff */
[--C-:B------:R-:W-:Y:S01]  /*4930*/  LOP3.LUT R0, R5, 0x8, R8.reuse, 0xfe, !PT ;  /* 0x0000000805007812 */ /* 0x100fe200078efe08 */
[----:B------:R1:W-:Y:S04]  /*4940*/  STS [R9+0x100], R110 ;  /* 0x0001006e09007388 */ /* 0x0003e80000000800 */
[----:B------:R-:W-:Y:S01]  /*4950*/  BAR.SYNC.DEFER_BLOCKING 0x0 ;  /* 0x0000000000007b1d */ /* 0x000fe20000010000 */
[C---:B------:R-:W-:Y:S01]  /*4960*/  ISETP.LT.AND P3, PT, R3.reuse, c[0x0][0x17c], !P0 ;  /* 0x00005f0003007a0c */ /* 0x040fe20004761270 */
[----:B------:R-:W-:Y:S01]  /*4970*/  IMAD R3, R3, c[0x0][0x198], RZ ;  /* 0x0000660003037a24 */ /* 0x000fe200078e02ff */
[----:B------:R-:W-:Y:S01]  /*4980*/  LOP3.LUT R8, R5, 0xc, R8, 0xfe, !PT ;  /* 0x0000000c05087812 */ /* 0x000fe200078efe08 */
[----:B0-----:R-:W-:Y:S01]  /*4990*/  IMAD R7, R2, c[0x0][0x198], RZ ;  /* 0x0000660002077a24 */ /* 0x001fe200078e02ff */
[C---:B------:R-:W-:Y:S01]  /*49a0*/  ISETP.LT.AND P1, PT, R0.reuse, c[0x0][0x17c], !P0 ;  /* 0x00005f0000007a0c */ /* 0x040fe20004721270 */
[----:B------:R-:W-:Y:S01]  /*49b0*/  IMAD R0, R0, c[0x0][0x198], RZ ;  /* 0x0000660000007a24 */ /* 0x000fe200078e02ff */
[----:B-1----:R-:W-:-:S02]  /*49c0*/  LEA R9, P4, R4, c[0x0][0x170], 0x1 ;  /* 0x00005c0004097a11 */ /* 0x002fc400078808ff */
[----:B------:R-:W-:Y:S02]  /*49d0*/  ISETP.LT.AND P2, PT, R2, c[0x0][0x17c], !P0 ;  /* 0x00005f0002007a0c */ /* 0x000fe40004741270 */
[----:B------:R-:W-:Y:S02]  /*49e0*/  ISETP.LT.AND P0, PT, R8, c[0x0][0x17c], !P0 ;  /* 0x00005f0008007a0c */ /* 0x000fe40004701270 */
[----:B------:R-:W-:Y:S02]  /*49f0*/  LEA.HI.X.SX32 R11, R4, c[0x0][0x174], 0x1, P4 ;  /* 0x00005d00040b7a11 */ /* 0x000fe400020f0eff */
[-C--:B------:R-:W-:Y:S02]  /*4a00*/  LEA R2, P5, R3, R9.reuse, 0x1 ;  /* 0x0000000903027211 */ /* 0x080fe400078a08ff */
[----:B------:R-:W-:Y:S02]  /*4a10*/  LEA R4, P6, R7, R9, 0x1 ;  /* 0x0000000907047211 */ /* 0x000fe400078c08ff */
[----:B------:R-:W-:-:S02]  /*4a20*/  LEA.HI.X.SX32 R3, R3, R11, 0x1, P5 ;  /* 0x0000000b03037211 */ /* 0x000fc400028f0eff */
[----:B------:R-:W-:Y:S01]  /*4a30*/  LEA.HI.X.SX32 R5, R7, R11, 0x1, P6 ;  /* 0x0000000b07057211 */ /* 0x000fe200030f0eff */
[----:B------:R-:W0:Y:S04]  /*4a40*/  LDS.U16 R13, [R6] ;  /* 0x00000000060d7984 */ /* 0x000e280000000400 */
[----:B------:R-:W1:Y:S04]  /*4a50*/  LDS.U16 R17, [R10] ;  /* 0x000000000a117984 */ /* 0x000e680000000400 */
[----:B------:R2:W3:Y:S02]  /*4a60*/  LDS.U16 R15, [R6+0x80] ;  /* 0x00008000060f7984 */ /* 0x0004e40000000400 */
[----:B--2---:R-:W-:-:S04]  /*4a70*/  LEA R6, P4, R0, R9, 0x1 ;  /* 0x0000000900067211 */ /* 0x004fc800078808ff */
[----:B------:R-:W-:Y:S01]  /*4a80*/  LEA.HI.X.SX32 R7, R0, R11, 0x1, P4 ;  /* 0x0000000b00077211 */ /* 0x000fe200020f0eff */
[----:B0-----:R0:W-:Y:S04]  /*4a90*/  @P3 STG.E.U16 [R2.64], R13 ;  /* 0x0000000d02003986 */ /* 0x0011e8000c101508 */
[----:B-1----:R0:W-:Y:S04]  /*4aa0*/  @P2 STG.E.U16 [R4.64], R17 ;  /* 0x0000001104002986 */ /* 0x0021e8000c101508 */
[----:B---3--:R0:W-:Y:S01]  /*4ab0*/  @P1 STG.E.U16 [R6.64], R15 ;  /* 0x0000000f06001986 */ /* 0x0081e2000c101508 */
[----:B------:R-:W-:Y:S05]  /*4ac0*/  @!P0 EXIT ;  /* 0x000000000000894d */ /* 0x000fea0003800000 */
[----:B0-----:R-:W0:Y:S01]  /*4ad0*/  LDS.U16 R5, [R10+0x80] ;  /* 0x000080000a057984 */ /* 0x001e220000000400 */
[----:B------:R-:W-:-:S05]  /*4ae0*/  IMAD R8, R8, c[0x0][0x198], RZ ;  /* 0x0000660008087a24 */ /* 0x000fca00078e02ff */
[----:B------:R-:W-:-:S04]  /*4af0*/  LEA R2, P0, R8, R9, 0x1 ;  /* 0x0000000908027211 */ /* 0x000fc800078008ff */
[----:B------:R-:W-:-:S05]  /*4b00*/  LEA.HI.X.SX32 R3, R8, R11, 0x1, P0 ;  /* 0x0000000b08037211 */ /* 0x000fca00000f0eff */
[----:B0-----:R-:W-:Y:S01]  /*4b10*/  STG.E.U16 [R2.64], R5 ;  /* 0x0000000502007986 */ /* 0x001fe2000c101508 */
[----:B------:R-:W-:Y:S05]  /*4b20*/  EXIT ;  /* 0x000000000000794d */ /* 0x000fea0003800000 */
.L_x_3:
[----:B------:R-:W-:-:S00]  /*4b30*/  BRA `(.L_x_3) ;  /* 0xfffffff000007947 */ /* 0x000fc0000383ffff */
[----:B------:R-:W-:-:S00]  /*4b40*/  NOP ;  /* 0x0000000000007918 */ /* 0x000fc00000000000 */
        /* <DEDUP_REMOVED lines=11> */
.L_x_4:


//--------------------- .nv.shared.matmul_kernel  --------------------------
	.section	.nv.shared.matmul_kernel,"aw",@nobits
	.sectionflags	@""
	.align	16
